//
// Generated by NVIDIA NVVM Compiler
//
// Compiler Build ID: CL-36424714
// Cuda compilation tools, release 13.0, V13.0.88
// Based on NVVM 20.0.0
//

.version 9.0
.target sm_100
.address_size 64

	// .globl	_Z10fastKernelPKhPhiii
.const .align 1 .b8 d_dx[16];
.const .align 1 .b8 d_dy[16];
.const .align 2 .b8 d_mask9[32];

.visible .entry _Z10fastKernelPKhPhiii(
	.param .u64 .ptr .align 1 _Z10fastKernelPKhPhiii_param_0,
	.param .u64 .ptr .align 1 _Z10fastKernelPKhPhiii_param_1,
	.param .u32 _Z10fastKernelPKhPhiii_param_2,
	.param .u32 _Z10fastKernelPKhPhiii_param_3,
	.param .u32 _Z10fastKernelPKhPhiii_param_4
)
{
	.reg .pred 	%p<113>;
	.reg .b16 	%rs<155>;
	.reg .b32 	%r<158>;
	.reg .b64 	%rd<43>;

	ld.param.u64 	%rd2, [_Z10fastKernelPKhPhiii_param_0];
	ld.param.u64 	%rd3, [_Z10fastKernelPKhPhiii_param_1];
	ld.param.u32 	%r28, [_Z10fastKernelPKhPhiii_param_2];
	ld.param.u32 	%r29, [_Z10fastKernelPKhPhiii_param_3];
	ld.param.u32 	%r27, [_Z10fastKernelPKhPhiii_param_4];
	cvta.to.global.u64 	%rd1, %rd3;
	mov.u32 	%r30, %ctaid.x;
	shl.b32 	%r1, %r30, 5;
	mov.u32 	%r2, %tid.x;
	add.s32 	%r31, %r1, %r2;
	mov.u32 	%r32, %ctaid.y;
	mul.lo.s32 	%r5, %r28, %r32;
	add.s32 	%r6, %r5, %r31;
	setp.lt.s32 	%p4, %r31, 3;
	add.s32 	%r33, %r28, -3;
	setp.ge.s32 	%p5, %r31, %r33;
	or.pred  	%p6, %p4, %p5;
	setp.lt.u32 	%p7, %r32, 3;
	or.pred  	%p8, %p7, %p6;
	add.s32 	%r34, %r29, -3;
	setp.ge.s32 	%p9, %r32, %r34;
	mov.pred 	%p112, 0;
	or.pred  	%p10, %p8, %p9;
	@%p10 bra 	$L__BB0_17;
	cvta.to.global.u64 	%rd4, %rd2;
	cvt.s64.s32 	%rd5, %r6;
	add.s64 	%rd6, %rd4, %rd5;
	ld.global.nc.u8 	%rs3, [%rd6];
	cvt.u32.u8 	%r35, %rs3;
	add.s32 	%r36, %r27, %r35;
	sub.s32 	%r37, %r35, %r27;
	ld.const.s8 	%r38, [d_dy];
	add.s32 	%r39, %r32, %r38;
	ld.const.s8 	%r40, [d_dx];
	add.s32 	%r41, %r31, %r40;
	mad.lo.s32 	%r42, %r39, %r28, %r41;
	cvt.s64.s32 	%rd7, %r42;
	add.s64 	%rd8, %rd4, %rd7;
	ld.global.nc.u8 	%rs4, [%rd8];
	cvt.u32.u8 	%r43, %rs4;
	setp.le.s32 	%p12, %r36, %r43;
	selp.u16 	%rs5, 1, 0, %p12;
	setp.ge.s32 	%p13, %r37, %r43;
	selp.u16 	%rs6, 1, 0, %p13;
	ld.const.s8 	%r44, [d_dy+1];
	add.s32 	%r45, %r32, %r44;
	ld.const.s8 	%r46, [d_dx+1];
	add.s32 	%r47, %r31, %r46;
	mad.lo.s32 	%r48, %r45, %r28, %r47;
	cvt.s64.s32 	%rd9, %r48;
	add.s64 	%rd10, %rd4, %rd9;
	ld.global.nc.u8 	%rs7, [%rd10];
	cvt.u32.u8 	%r49, %rs7;
	setp.gt.s32 	%p14, %r36, %r49;
	selp.b16 	%rs8, 0, 2, %p14;
	or.b16  	%rs9, %rs8, %rs5;
	setp.lt.s32 	%p15, %r37, %r49;
	selp.b16 	%rs10, 0, 2, %p15;
	or.b16  	%rs11, %rs10, %rs6;
	ld.const.s8 	%r50, [d_dy+2];
	add.s32 	%r51, %r32, %r50;
	ld.const.s8 	%r52, [d_dx+2];
	add.s32 	%r53, %r31, %r52;
	mad.lo.s32 	%r54, %r51, %r28, %r53;
	cvt.s64.s32 	%rd11, %r54;
	add.s64 	%rd12, %rd4, %rd11;
	ld.global.nc.u8 	%rs12, [%rd12];
	cvt.u32.u8 	%r55, %rs12;
	setp.gt.s32 	%p16, %r36, %r55;
	selp.b16 	%rs13, 0, 4, %p16;
	or.b16  	%rs14, %rs9, %rs13;
	setp.lt.s32 	%p17, %r37, %r55;
	selp.b16 	%rs15, 0, 4, %p17;
	or.b16  	%rs16, %rs11, %rs15;
	ld.const.s8 	%r56, [d_dy+3];
	add.s32 	%r57, %r32, %r56;
	ld.const.s8 	%r58, [d_dx+3];
	add.s32 	%r59, %r31, %r58;
	mad.lo.s32 	%r60, %r57, %r28, %r59;
	cvt.s64.s32 	%rd13, %r60;
	add.s64 	%rd14, %rd4, %rd13;
	ld.global.nc.u8 	%rs17, [%rd14];
	cvt.u32.u8 	%r61, %rs17;
	setp.gt.s32 	%p18, %r36, %r61;
	selp.b16 	%rs18, 0, 8, %p18;
	or.b16  	%rs19, %rs14, %rs18;
	setp.lt.s32 	%p19, %r37, %r61;
	selp.b16 	%rs20, 0, 8, %p19;
	or.b16  	%rs21, %rs16, %rs20;
	ld.const.s8 	%r62, [d_dy+4];
	add.s32 	%r63, %r32, %r62;
	ld.const.s8 	%r64, [d_dx+4];
	add.s32 	%r65, %r31, %r64;
	mad.lo.s32 	%r66, %r63, %r28, %r65;
	cvt.s64.s32 	%rd15, %r66;
	add.s64 	%rd16, %rd4, %rd15;
	ld.global.nc.u8 	%rs22, [%rd16];
	cvt.u32.u8 	%r67, %rs22;
	setp.gt.s32 	%p20, %r36, %r67;
	selp.b16 	%rs23, 0, 16, %p20;
	or.b16  	%rs24, %rs19, %rs23;
	setp.lt.s32 	%p21, %r37, %r67;
	selp.b16 	%rs25, 0, 16, %p21;
	or.b16  	%rs26, %rs21, %rs25;
	ld.const.s8 	%r68, [d_dy+5];
	add.s32 	%r69, %r32, %r68;
	ld.const.s8 	%r70, [d_dx+5];
	add.s32 	%r71, %r31, %r70;
	mad.lo.s32 	%r72, %r69, %r28, %r71;
	cvt.s64.s32 	%rd17, %r72;
	add.s64 	%rd18, %rd4, %rd17;
	ld.global.nc.u8 	%rs27, [%rd18];
	cvt.u32.u8 	%r73, %rs27;
	setp.gt.s32 	%p22, %r36, %r73;
	selp.b16 	%rs28, 0, 32, %p22;
	or.b16  	%rs29, %rs24, %rs28;
	setp.lt.s32 	%p23, %r37, %r73;
	selp.b16 	%rs30, 0, 32, %p23;
	or.b16  	%rs31, %rs26, %rs30;
	ld.const.s8 	%r74, [d_dy+6];
	add.s32 	%r75, %r32, %r74;
	ld.const.s8 	%r76, [d_dx+6];
	add.s32 	%r77, %r31, %r76;
	mad.lo.s32 	%r78, %r75, %r28, %r77;
	cvt.s64.s32 	%rd19, %r78;
	add.s64 	%rd20, %rd4, %rd19;
	ld.global.nc.u8 	%rs32, [%rd20];
	cvt.u32.u8 	%r79, %rs32;
	setp.gt.s32 	%p24, %r36, %r79;
	selp.b16 	%rs33, 0, 64, %p24;
	or.b16  	%rs34, %rs29, %rs33;
	setp.lt.s32 	%p25, %r37, %r79;
	selp.b16 	%rs35, 0, 64, %p25;
	or.b16  	%rs36, %rs31, %rs35;
	ld.const.s8 	%r80, [d_dy+7];
	add.s32 	%r81, %r32, %r80;
	ld.const.s8 	%r82, [d_dx+7];
	add.s32 	%r83, %r31, %r82;
	mad.lo.s32 	%r84, %r81, %r28, %r83;
	cvt.s64.s32 	%rd21, %r84;
	add.s64 	%rd22, %rd4, %rd21;
	ld.global.nc.u8 	%rs37, [%rd22];
	cvt.u32.u8 	%r85, %rs37;
	setp.gt.s32 	%p26, %r36, %r85;
	selp.b16 	%rs38, 0, 128, %p26;
	or.b16  	%rs39, %rs34, %rs38;
	setp.lt.s32 	%p27, %r37, %r85;
	selp.b16 	%rs40, 0, 128, %p27;
	or.b16  	%rs41, %rs36, %rs40;
	ld.const.s8 	%r86, [d_dy+8];
	add.s32 	%r87, %r32, %r86;
	ld.const.s8 	%r88, [d_dx+8];
	add.s32 	%r89, %r31, %r88;
	mad.lo.s32 	%r90, %r87, %r28, %r89;
	cvt.s64.s32 	%rd23, %r90;
	add.s64 	%rd24, %rd4, %rd23;
	ld.global.nc.u8 	%rs42, [%rd24];
	cvt.u32.u8 	%r91, %rs42;
	setp.gt.s32 	%p28, %r36, %r91;
	selp.b16 	%rs43, 0, 256, %p28;
	or.b16  	%rs44, %rs39, %rs43;
	setp.lt.s32 	%p29, %r37, %r91;
	selp.b16 	%rs45, 0, 256, %p29;
	or.b16  	%rs46, %rs41, %rs45;
	ld.const.s8 	%r92, [d_dy+9];
	add.s32 	%r93, %r32, %r92;
	ld.const.s8 	%r94, [d_dx+9];
	add.s32 	%r95, %r31, %r94;
	mad.lo.s32 	%r96, %r93, %r28, %r95;
	cvt.s64.s32 	%rd25, %r96;
	add.s64 	%rd26, %rd4, %rd25;
	ld.global.nc.u8 	%rs47, [%rd26];
	cvt.u32.u8 	%r97, %rs47;
	setp.gt.s32 	%p30, %r36, %r97;
	selp.b16 	%rs48, 0, 512, %p30;
	or.b16  	%rs49, %rs44, %rs48;
	setp.lt.s32 	%p31, %r37, %r97;
	selp.b16 	%rs50, 0, 512, %p31;
	or.b16  	%rs51, %rs46, %rs50;
	ld.const.s8 	%r98, [d_dy+10];
	add.s32 	%r99, %r32, %r98;
	ld.const.s8 	%r100, [d_dx+10];
	add.s32 	%r101, %r31, %r100;
	mad.lo.s32 	%r102, %r99, %r28, %r101;
	cvt.s64.s32 	%rd27, %r102;
	add.s64 	%rd28, %rd4, %rd27;
	ld.global.nc.u8 	%rs52, [%rd28];
	cvt.u32.u8 	%r103, %rs52;
	setp.gt.s32 	%p32, %r36, %r103;
	selp.b16 	%rs53, 0, 1024, %p32;
	or.b16  	%rs54, %rs49, %rs53;
	setp.lt.s32 	%p33, %r37, %r103;
	selp.b16 	%rs55, 0, 1024, %p33;
	or.b16  	%rs56, %rs51, %rs55;
	ld.const.s8 	%r104, [d_dy+11];
	add.s32 	%r105, %r32, %r104;
	ld.const.s8 	%r106, [d_dx+11];
	add.s32 	%r107, %r31, %r106;
	mad.lo.s32 	%r108, %r105, %r28, %r107;
	cvt.s64.s32 	%rd29, %r108;
	add.s64 	%rd30, %rd4, %rd29;
	ld.global.nc.u8 	%rs57, [%rd30];
	cvt.u32.u8 	%r109, %rs57;
	setp.gt.s32 	%p34, %r36, %r109;
	selp.b16 	%rs58, 0, 2048, %p34;
	or.b16  	%rs59, %rs54, %rs58;
	setp.lt.s32 	%p35, %r37, %r109;
	selp.b16 	%rs60, 0, 2048, %p35;
	or.b16  	%rs61, %rs56, %rs60;
	ld.const.s8 	%r110, [d_dy+12];
	add.s32 	%r111, %r32, %r110;
	ld.const.s8 	%r112, [d_dx+12];
	add.s32 	%r113, %r31, %r112;
	mad.lo.s32 	%r114, %r111, %r28, %r113;
	cvt.s64.s32 	%rd31, %r114;
	add.s64 	%rd32, %rd4, %rd31;
	ld.global.nc.u8 	%rs62, [%rd32];
	cvt.u32.u8 	%r115, %rs62;
	setp.gt.s32 	%p36, %r36, %r115;
	selp.b16 	%rs63, 0, 4096, %p36;
	or.b16  	%rs64, %rs59, %rs63;
	setp.lt.s32 	%p37, %r37, %r115;
	selp.b16 	%rs65, 0, 4096, %p37;
	or.b16  	%rs66, %rs61, %rs65;
	ld.const.s8 	%r116, [d_dy+13];
	add.s32 	%r117, %r32, %r116;
	ld.const.s8 	%r118, [d_dx+13];
	add.s32 	%r119, %r31, %r118;
	mad.lo.s32 	%r120, %r117, %r28, %r119;
	cvt.s64.s32 	%rd33, %r120;
	add.s64 	%rd34, %rd4, %rd33;
	ld.global.nc.u8 	%rs67, [%rd34];
	cvt.u32.u8 	%r121, %rs67;
	setp.gt.s32 	%p38, %r36, %r121;
	selp.b16 	%rs68, 0, 8192, %p38;
	or.b16  	%rs69, %rs64, %rs68;
	setp.lt.s32 	%p39, %r37, %r121;
	selp.b16 	%rs70, 0, 8192, %p39;
	or.b16  	%rs71, %rs66, %rs70;
	ld.const.s8 	%r122, [d_dy+14];
	add.s32 	%r123, %r32, %r122;
	ld.const.s8 	%r124, [d_dx+14];
	add.s32 	%r125, %r31, %r124;
	mad.lo.s32 	%r126, %r123, %r28, %r125;
	cvt.s64.s32 	%rd35, %r126;
	add.s64 	%rd36, %rd4, %rd35;
	ld.global.nc.u8 	%rs72, [%rd36];
	cvt.u32.u8 	%r127, %rs72;
	setp.gt.s32 	%p40, %r36, %r127;
	selp.b16 	%rs73, 0, 16384, %p40;
	or.b16  	%rs74, %rs69, %rs73;
	setp.lt.s32 	%p41, %r37, %r127;
	selp.b16 	%rs75, 0, 16384, %p41;
	or.b16  	%rs76, %rs71, %rs75;
	ld.const.s8 	%r128, [d_dy+15];
	add.s32 	%r129, %r32, %r128;
	ld.const.s8 	%r130, [d_dx+15];
	add.s32 	%r131, %r31, %r130;
	mad.lo.s32 	%r132, %r129, %r28, %r131;
	cvt.s64.s32 	%rd37, %r132;
	add.s64 	%rd38, %rd4, %rd37;
	ld.global.nc.u8 	%rs77, [%rd38];
	cvt.u32.u8 	%r133, %rs77;
	setp.gt.s32 	%p42, %r36, %r133;
	selp.b16 	%rs78, 0, -32768, %p42;
	or.b16  	%rs1, %rs74, %rs78;
	setp.lt.s32 	%p43, %r37, %r133;
	selp.b16 	%rs79, 0, -32768, %p43;
	or.b16  	%rs80, %rs76, %rs79;
	ld.const.u16 	%rs81, [d_mask9];
	and.b16  	%rs83, %rs81, %rs1;
	setp.eq.s16 	%p44, %rs83, %rs81;
	and.b16  	%rs84, %rs81, %rs80;
	setp.eq.s16 	%p45, %rs84, %rs81;
	or.pred  	%p46, %p44, %p45;
	mov.pred 	%p112, -1;
	@%p46 bra 	$L__BB0_17;
	ld.const.u16 	%rs85, [d_mask9+2];
	and.b16  	%rs87, %rs85, %rs1;
	setp.eq.s16 	%p48, %rs87, %rs85;
	and.b16  	%rs88, %rs85, %rs80;
	setp.eq.s16 	%p49, %rs88, %rs85;
	or.pred  	%p50, %p48, %p49;
	@%p50 bra 	$L__BB0_17;
	ld.const.u16 	%rs89, [d_mask9+4];
	and.b16  	%rs91, %rs89, %rs1;
	setp.eq.s16 	%p52, %rs91, %rs89;
	and.b16  	%rs92, %rs89, %rs80;
	setp.eq.s16 	%p53, %rs92, %rs89;
	or.pred  	%p54, %p52, %p53;
	@%p54 bra 	$L__BB0_17;
	ld.const.u16 	%rs93, [d_mask9+6];
	and.b16  	%rs95, %rs93, %rs1;
	setp.eq.s16 	%p56, %rs95, %rs93;
	and.b16  	%rs96, %rs93, %rs80;
	setp.eq.s16 	%p57, %rs96, %rs93;
	or.pred  	%p58, %p56, %p57;
	@%p58 bra 	$L__BB0_17;
	ld.const.u16 	%rs97, [d_mask9+8];
	and.b16  	%rs99, %rs97, %rs1;
	setp.eq.s16 	%p60, %rs99, %rs97;
	and.b16  	%rs100, %rs97, %rs80;
	setp.eq.s16 	%p61, %rs100, %rs97;
	or.pred  	%p62, %p60, %p61;
	@%p62 bra 	$L__BB0_17;
	ld.const.u16 	%rs101, [d_mask9+10];
	and.b16  	%rs103, %rs101, %rs1;
	setp.eq.s16 	%p64, %rs103, %rs101;
	and.b16  	%rs104, %rs101, %rs80;
	setp.eq.s16 	%p65, %rs104, %rs101;
	or.pred  	%p66, %p64, %p65;
	@%p66 bra 	$L__BB0_17;
	ld.const.u16 	%rs105, [d_mask9+12];
	and.b16  	%rs107, %rs105, %rs1;
	setp.eq.s16 	%p68, %rs107, %rs105;
	and.b16  	%rs108, %rs105, %rs80;
	setp.eq.s16 	%p69, %rs108, %rs105;
	or.pred  	%p70, %p68, %p69;
	@%p70 bra 	$L__BB0_17;
	ld.const.u16 	%rs109, [d_mask9+14];
	and.b16  	%rs111, %rs109, %rs1;
	setp.eq.s16 	%p72, %rs111, %rs109;
	and.b16  	%rs112, %rs109, %rs80;
	setp.eq.s16 	%p73, %rs112, %rs109;
	or.pred  	%p74, %p72, %p73;
	@%p74 bra 	$L__BB0_17;
	ld.const.u16 	%rs113, [d_mask9+16];
	and.b16  	%rs115, %rs113, %rs1;
	setp.eq.s16 	%p76, %rs115, %rs113;
	and.b16  	%rs116, %rs113, %rs80;
	setp.eq.s16 	%p77, %rs116, %rs113;
	or.pred  	%p78, %p76, %p77;
	@%p78 bra 	$L__BB0_17;
	ld.const.u16 	%rs117, [d_mask9+18];
	and.b16  	%rs119, %rs117, %rs1;
	setp.eq.s16 	%p80, %rs119, %rs117;
	and.b16  	%rs120, %rs117, %rs80;
	setp.eq.s16 	%p81, %rs120, %rs117;
	or.pred  	%p82, %p80, %p81;
	@%p82 bra 	$L__BB0_17;
	ld.const.u16 	%rs121, [d_mask9+20];
	and.b16  	%rs123, %rs121, %rs1;
	setp.eq.s16 	%p84, %rs123, %rs121;
	and.b16  	%rs124, %rs121, %rs80;
	setp.eq.s16 	%p85, %rs124, %rs121;
	or.pred  	%p86, %p84, %p85;
	@%p86 bra 	$L__BB0_17;
	ld.const.u16 	%rs125, [d_mask9+22];
	and.b16  	%rs127, %rs125, %rs1;
	setp.eq.s16 	%p88, %rs127, %rs125;
	and.b16  	%rs128, %rs125, %rs80;
	setp.eq.s16 	%p89, %rs128, %rs125;
	or.pred  	%p90, %p88, %p89;
	@%p90 bra 	$L__BB0_17;
	ld.const.u16 	%rs129, [d_mask9+24];
	and.b16  	%rs131, %rs129, %rs1;
	setp.eq.s16 	%p92, %rs131, %rs129;
	and.b16  	%rs132, %rs129, %rs80;
	setp.eq.s16 	%p93, %rs132, %rs129;
	or.pred  	%p94, %p92, %p93;
	@%p94 bra 	$L__BB0_17;
	ld.const.u16 	%rs133, [d_mask9+26];
	and.b16  	%rs135, %rs133, %rs1;
	setp.eq.s16 	%p96, %rs135, %rs133;
	and.b16  	%rs136, %rs133, %rs80;
	setp.eq.s16 	%p97, %rs136, %rs133;
	or.pred  	%p98, %p96, %p97;
	@%p98 bra 	$L__BB0_17;
	ld.const.u16 	%rs137, [d_mask9+28];
	and.b16  	%rs139, %rs137, %rs1;
	setp.eq.s16 	%p100, %rs139, %rs137;
	and.b16  	%rs140, %rs137, %rs80;
	setp.eq.s16 	%p101, %rs140, %rs137;
	or.pred  	%p102, %p100, %p101;
	@%p102 bra 	$L__BB0_17;
	ld.const.u16 	%rs141, [d_mask9+30];
	and.b16  	%rs143, %rs141, %rs1;
	setp.eq.s16 	%p103, %rs143, %rs141;
	and.b16  	%rs144, %rs141, %rs80;
	setp.eq.s16 	%p104, %rs144, %rs141;
	or.pred  	%p112, %p103, %p104;
$L__BB0_17:
	mov.b32 	%r134, -1;
	vote.sync.ballot.b32 	%r7, %p112, %r134;
	and.b32  	%r135, %r2, 31;
	setp.ne.s32 	%p106, %r135, 0;
	@%p106 bra 	$L__BB0_25;
	sub.s32 	%r152, %r6, %r2;
	mul.lo.s32 	%r136, %r29, %r28;
	setp.ge.s32 	%p107, %r152, %r136;
	@%p107 bra 	$L__BB0_25;
	sub.s32 	%r138, %r29, %r32;
	not.b32 	%r139, %r1;
	mad.lo.s32 	%r140, %r28, %r138, %r139;
	min.u32 	%r141, %r140, 31;
	add.s32 	%r9, %r141, 1;
	and.b32  	%r10, %r9, 3;
	setp.lt.u32 	%p108, %r140, 3;
	mov.b32 	%r157, 0;
	@%p108 bra 	$L__BB0_22;
	and.b32  	%r157, %r9, 60;
	mov.b32 	%r153, 0;
$L__BB0_21:
	shr.u32 	%r143, %r7, %r153;
	cvt.u16.u32 	%rs145, %r143;
	and.b16  	%rs146, %rs145, 1;
	cvt.s64.s32 	%rd39, %r152;
	add.s64 	%rd40, %rd1, %rd39;
	st.global.u8 	[%rd40], %rs146;
	add.s32 	%r144, %r153, 1;
	shr.u32 	%r145, %r7, %r144;
	cvt.u16.u32 	%rs147, %r145;
	and.b16  	%rs148, %rs147, 1;
	st.global.u8 	[%rd40+1], %rs148;
	add.s32 	%r146, %r153, 2;
	shr.u32 	%r147, %r7, %r146;
	cvt.u16.u32 	%rs149, %r147;
	and.b16  	%rs150, %rs149, 1;
	st.global.u8 	[%rd40+2], %rs150;
	add.s32 	%r148, %r153, 3;
	shr.u32 	%r149, %r7, %r148;
	cvt.u16.u32 	%rs151, %r149;
	and.b16  	%rs152, %rs151, 1;
	st.global.u8 	[%rd40+3], %rs152;
	add.s32 	%r152, %r152, 4;
	add.s32 	%r153, %r153, 4;
	setp.ne.s32 	%p109, %r153, %r157;
	@%p109 bra 	$L__BB0_21;
$L__BB0_22:
	setp.eq.s32 	%p110, %r10, 0;
	@%p110 bra 	$L__BB0_25;
	add.s32 	%r150, %r157, %r5;
	add.s32 	%r156, %r150, %r1;
	neg.s32 	%r155, %r10;
$L__BB0_24:
	.pragma "nounroll";
	cvt.s64.s32 	%rd41, %r156;
	add.s64 	%rd42, %rd1, %rd41;
	shr.u32 	%r151, %r7, %r157;
	cvt.u16.u32 	%rs153, %r151;
	and.b16  	%rs154, %rs153, 1;
	st.global.u8 	[%rd42], %rs154;
	add.s32 	%r157, %r157, 1;
	add.s32 	%r156, %r156, 1;
	add.s32 	%r155, %r155, 1;
	setp.ne.s32 	%p111, %r155, 0;
	@%p111 bra 	$L__BB0_24;
$L__BB0_25:
	ret;

}


// ===== COMPILED SASS (sm_100) =====

	.target	sm_100

	.elftype	@"ET_EXEC"


//--------------------- .note.nv.tkinfo           --------------------------
	.section	.note.nv.tkinfo,"",@"SHT_NOTE"
	.sectionflags	@"SHF_NOTE_NV_TKINFO"
	.tkinfo
        /*0018*/ 	.word	0x00000002
        /*0030*/ 	.string	""
        /*0030*/ 	.string	"ptxas"
        /*0030*/ 	.string	"Cuda compilation tools, release 13.0, V13.0.88"
        /*0030*/ 	.string	"Build cuda_13.0.r13.0/compiler.36424714_0"
        /*0030*/ 	.string	"-arch sm_100 -m 64 "



//--------------------- .note.nv.cuinfo           --------------------------
	.section	.note.nv.cuinfo,"",@"SHT_NOTE"
	.sectionflags	@"SHF_NOTE_NV_CUINFO"
        /*0018*/ 	.short	0x0002
        /*001a*/ 	.short	0x0064
        /*001c*/ 	.short	0x0082
	.zero		2


//--------------------- .nv.info                  --------------------------
	.section	.nv.info,"",@"SHT_CUDA_INFO"
	.align	4


	//----- nvinfo : EIATTR_REGCOUNT
	.align		4
        /*0000*/ 	.byte	0x04, 0x2f
        /*0002*/ 	.short	(.L_4 - .L_3)
	.align		4
.L_3:
        /*0004*/ 	.word	index@(_Z10fastKernelPKhPhiii)
        /*0008*/ 	.word	0x00000020


	//----- nvinfo : EIATTR_FRAME_SIZE
	.align		4
.L_4:
        /*000c*/ 	.byte	0x04, 0x11
        /*000e*/ 	.short	(.L_6 - .L_5)
	.align		4
.L_5:
        /*0010*/ 	.word	index@(_Z10fastKernelPKhPhiii)
        /*0014*/ 	.word	0x00000000


	//----- nvinfo : EIATTR_MIN_STACK_SIZE
	.align		4
.L_6:
        /*0018*/ 	.byte	0x04, 0x12
        /*001a*/ 	.short	(.L_8 - .L_7)
	.align		4
.L_7:
        /*001c*/ 	.word	index@(_Z10fastKernelPKhPhiii)
        /*0020*/ 	.word	0x00000000
.L_8:


//--------------------- .nv.compat                --------------------------
	.section	.nv.compat,"",@"SHT_CUDA_COMPAT_INFO"
	.align	4
        /*0000*/ 	.byte	0x02, 0x09, 0x00, 0x00, 0x02, 0x02, 0x01, 0x00, 0x02, 0x05, 0x05, 0x00, 0x03, 0x07, 0x01, 0x01
        /*0010*/ 	.byte	0x02, 0x03, 0x00, 0x00, 0x02, 0x06, 0x01, 0x00, 0x04, 0x0b, 0x08, 0x00, 0x09, 0x00, 0x00, 0x00
        /*0020*/ 	.byte	0x00, 0x00, 0x00, 0x00


//--------------------- .nv.info._Z10fastKernelPKhPhiii --------------------------
	.section	.nv.info._Z10fastKernelPKhPhiii,"",@"SHT_CUDA_INFO"
	.sectionflags	@""
	.align	4


	//----- nvinfo : EIATTR_CUDA_API_VERSION
	.align		4
        /*0000*/ 	.byte	0x04, 0x37
        /*0002*/ 	.short	(.L_10 - .L_9)
.L_9:
        /*0004*/ 	.word	0x00000082


	//----- nvinfo : EIATTR_KPARAM_INFO
	.align		4
.L_10:
        /*0008*/ 	.byte	0x04, 0x17
        /*000a*/ 	.short	(.L_12 - .L_11)
.L_11:
        /*000c*/ 	.word	0x00000000
        /*0010*/ 	.short	0x0004
        /*0012*/ 	.short	0x0018
        /*0014*/ 	.byte	0x00, 0xf0, 0x11, 0x00


	//----- nvinfo : EIATTR_KPARAM_INFO
	.align		4
.L_12:
        /*0018*/ 	.byte	0x04, 0x17
        /*001a*/ 	.short	(.L_14 - .L_13)
.L_13:
        /*001c*/ 	.word	0x00000000
        /*0020*/ 	.short	0x0003
        /*0022*/ 	.short	0x0014
        /*0024*/ 	.byte	0x00, 0xf0, 0x11, 0x00


	//----- nvinfo : EIATTR_KPARAM_INFO
	.align		4
.L_14:
        /*0028*/ 	.byte	0x04, 0x17
        /*002a*/ 	.short	(.L_16 - .L_15)
.L_15:
        /*002c*/ 	.word	0x00000000
        /*0030*/ 	.short	0x0002
        /*0032*/ 	.short	0x0010
        /*0034*/ 	.byte	0x00, 0xf0, 0x11, 0x00


	//----- nvinfo : EIATTR_KPARAM_INFO
	.align		4
.L_16:
        /*0038*/ 	.byte	0x04, 0x17
        /*003a*/ 	.short	(.L_18 - .L_17)
.L_17:
        /*003c*/ 	.word	0x00000000
        /*0040*/ 	.short	0x0001
        /*0042*/ 	.short	0x0008
        /*0044*/ 	.byte	0x00, 0xf5, 0x21, 0x00


	//----- nvinfo : EIATTR_KPARAM_INFO
	.align		4
.L_18:
        /*0048*/ 	.byte	0x04, 0x17
        /*004a*/ 	.short	(.L_20 - .L_19)
.L_19:
        /*004c*/ 	.word	0x00000000
        /*0050*/ 	.short	0x0000
        /*0052*/ 	.short	0x0000
        /*0054*/ 	.byte	0x00, 0xf5, 0x21, 0x00


	//----- nvinfo : EIATTR_SPARSE_MMA_MASK
	.align		4
.L_20:
        /*0058*/ 	.byte	0x03, 0x50
        /*005a*/ 	.short	0x0000


	//----- nvinfo : EIATTR_MAXREG_COUNT
	.align		4
        /*005c*/ 	.byte	0x03, 0x1b
        /*005e*/ 	.short	0x00ff


	//----- nvinfo : EIATTR_MERCURY_ISA_VERSION
	.align		4
        /*0060*/ 	.byte	0x03, 0x5f
        /*0062*/ 	.short	0x0101


	//----- nvinfo : EIATTR_COOP_GROUP_MASK_REGIDS
	.align		4
        /*0064*/ 	.byte	0x04, 0x29
        /*0066*/ 	.short	(.L_22 - .L_21)


	//   ....[0]....
.L_21:
        /*0068*/ 	.word	0xffffffff


	//----- nvinfo : EIATTR_COOP_GROUP_INSTR_OFFSETS
	.align		4
.L_22:
        /*006c*/ 	.byte	0x04, 0x28
        /*006e*/ 	.short	(.L_24 - .L_23)


	//   ....[0]....
.L_23:
        /*0070*/ 	.word	0x00001a00


	//----- nvinfo : EIATTR_VRC_CTA_INIT_COUNT
	.align		4
.L_24:
        /*0074*/ 	.byte	0x02, 0x4a
	.zero		1
	.zero		1


	//----- nvinfo : EIATTR_EXIT_INSTR_OFFSETS
	.align		4
        /*0078*/ 	.byte	0x04, 0x1c
        /*007a*/ 	.short	(.L_26 - .L_25)


	//   ....[0]....
.L_25:
        /*007c*/ 	.word	0x00001a10


	//   ....[1]....
        /*0080*/ 	.word	0x00001a50


	//   ....[2]....
        /*0084*/ 	.word	0x00001c80


	//   ....[3]....
        /*0088*/ 	.word	0x00001d70


	//----- nvinfo : EIATTR_CRS_STACK_SIZE
	.align		4
.L_26:
        /*008c*/ 	.byte	0x04, 0x1e
        /*008e*/ 	.short	(.L_28 - .L_27)
.L_27:
        /*0090*/ 	.word	0x00000000


	//----- nvinfo : EIATTR_CBANK_PARAM_SIZE
	.align		4
.L_28:
        /*0094*/ 	.byte	0x03, 0x19
        /*0096*/ 	.short	0x001c


	//----- nvinfo : EIATTR_PARAM_CBANK
	.align		4
        /*0098*/ 	.byte	0x04, 0x0a
        /*009a*/ 	.short	(.L_30 - .L_29)
	.align		4
.L_29:
        /*009c*/ 	.word	index@(.nv.constant0._Z10fastKernelPKhPhiii)
        /*00a0*/ 	.short	0x0380
        /*00a2*/ 	.short	0x001c


	//----- nvinfo : EIATTR_SW_WAR
	.align		4
.L_30:
        /*00a4*/ 	.byte	0x04, 0x36
        /*00a6*/ 	.short	(.L_32 - .L_31)
.L_31:
        /*00a8*/ 	.word	0x00000008
.L_32:


//--------------------- .nv.callgraph             --------------------------
	.section	.nv.callgraph,"",@"SHT_CUDA_CALLGRAPH"
	.align	4
	.sectionentsize	8
	.align		4
        /*0000*/ 	.word	0x00000000
	.align		4
        /*0004*/ 	.word	0xffffffff
	.align		4
        /*0008*/ 	.word	0x00000000
	.align		4
        /*000c*/ 	.word	0xfffffffe
	.align		4
        /*0010*/ 	.word	0x00000000
	.align		4
        /*0014*/ 	.word	0xfffffffd
	.align		4
        /*0018*/ 	.word	0x00000000
	.align		4
        /*001c*/ 	.word	0xfffffffc


//--------------------- .nv.constant3             --------------------------
	.section	.nv.constant3,"a",@progbits
	.align	2
.nv.constant3:
	.type		d_dx,@object
	.size		d_dx,(d_dy - d_dx)
d_dx:
	.zero		16
	.type		d_dy,@object
	.size		d_dy,(d_mask9 - d_dy)
d_dy:
	.zero		16
	.type		d_mask9,@object
	.size		d_mask9,(.L_2 - d_mask9)
d_mask9:
	.zero		32
.L_2:


//--------------------- .text._Z10fastKernelPKhPhiii --------------------------
	.section	.text._Z10fastKernelPKhPhiii,"ax",@progbits
	.align	128
        .global         _Z10fastKernelPKhPhiii
        .type           _Z10fastKernelPKhPhiii,@function
        .size           _Z10fastKernelPKhPhiii,(.L_x_6 - _Z10fastKernelPKhPhiii)
        .other          _Z10fastKernelPKhPhiii,@"STO_CUDA_ENTRY STV_DEFAULT"
_Z10fastKernelPKhPhiii:
.text._Z10fastKernelPKhPhiii:
[----:B------:R-:W-:Y:S01]  /*0000*/  LDC R1, c[0x0][0x37c] ;  /* 0x0000df00ff017b82 */ /* 0x000fe20000000800 */
[----:B------:R-:W0:Y:S07]  /*0010*/  S2R R0, SR_TID.X ;  /* 0x0000000000007919 */ /* 0x000e2e0000002100 */
[----:B------:R-:W1:Y:S01]  /*0020*/  S2UR UR4, SR_CTAID.X ;  /* 0x00000000000479c3 */ /* 0x000e620000002500 */
[----:B------:R-:W2:Y:S01]  /*0030*/  LDCU.64 UR12, c[0x0][0x390] ;  /* 0x00007200ff0c77ac */ /* 0x000ea20008000a00 */
[----:B------:R-:W-:Y:S01]  /*0040*/  BSSY.RECONVERGENT B0, `(.L_x_0) ;  /* 0x000019a000007945 */ /* 0x000fe20003800200 */
[----:B------:R-:W3:Y:S01]  /*0050*/  S2R R2, SR_CTAID.Y ;  /* 0x0000000000027919 */ /* 0x000ee20000002600 */
[----:B------:R-:W4:Y:S01]  /*0060*/  LDCU.64 UR14, c[0x0][0x358] ;  /* 0x00006b00ff0e77ac */ /* 0x000f220008000a00 */
[----:B--2---:R-:W-:-:S02]  /*0070*/  UIADD3 UR5, UPT, UPT, UR12, -0x3, URZ ;  /* 0xfffffffd0c057890 */ /* 0x004fc4000fffe0ff */
[----:B-1----:R-:W-:-:S06]  /*0080*/  USHF.L.U32 UR4, UR4, 0x5, URZ ;  /* 0x0000000504047899 */ /* 0x002fcc00080006ff */
[----:B0-----:R-:W-:-:S04]  /*0090*/  VIADD R7, R0, UR4 ;  /* 0x0000000400077c36 */ /* 0x001fc80008000000 */
[----:B---3--:R-:W-:Y:S01]  /*00a0*/  IMAD R3, R2, UR12, R7 ;  /* 0x0000000c02037c24 */ /* 0x008fe2000f8e0207 */
[----:B------:R-:W-:Y:S01]  /*00b0*/  ISETP.GE.AND P0, PT, R7, UR5, PT ;  /* 0x0000000507007c0c */ /* 0x000fe2000bf06270 */
[----:B------:R-:W-:-:S03]  /*00c0*/  UIADD3 UR5, UPT, UPT, UR13, -0x3, URZ ;  /* 0xfffffffd0d057890 */ /* 0x000fc6000fffe0ff */
[----:B------:R-:W-:-:S04]  /*00d0*/  ISETP.LT.OR P0, PT, R7, 0x3, P0 ;  /* 0x000000030700780c */ /* 0x000fc80000701670 */
[C---:B------:R-:W-:Y:S02]  /*00e0*/  ISETP.LT.U32.OR P1, PT, R2.reuse, 0x3, P0 ;  /* 0x000000030200780c */ /* 0x040fe40000721470 */
[----:B------:R-:W-:Y:S02]  /*00f0*/  PLOP3.LUT P0, PT, PT, PT, PT, 0x8, 0x80 ;  /* 0x000000000080781c */ /* 0x000fe40003f0e170 */
[----:B------:R-:W-:-:S13]  /*0100*/  ISETP.GE.OR P1, PT, R2, UR5, P1 ;  /* 0x0000000502007c0c */ /* 0x000fda0008f26670 */
[----:B----4-:R-:W-:Y:S05]  /*0110*/  @P1 BRA `(.L_x_1) ;  /* 0x0000001800301947 */ /* 0x010fea0003800000 */
[----:B------:R-:W0:Y:S01]  /*0120*/  LDCU.S8 UR5, c[0x3][0x11] ;  /* 0x00c00220ff0577ac */ /* 0x000e220008000200 */
[----:B------:R-:W1:Y:S01]  /*0130*/  LDCU.S8 UR8, c[0x3][0x2] ;  /* 0x00c00040ff0877ac */ /* 0x000e620008000200 */
[----:B------:R-:W2:Y:S01]  /*0140*/  LDCU.S8 UR9, c[0x3][0x13] ;  /* 0x00c00260ff0977ac */ /* 0x000ea20008000200 */
[----:B------:R-:W3:Y:S01]  /*0150*/  LDCU.S8 UR20, c[0x3][0x5] ;  /* 0x00c000a0ff1477ac */ /* 0x000ee20008000200 */
[----:B------:R-:W4:Y:S01]  /*0160*/  LDCU.S8 UR21, c[0x3][0x16] ;  /* 0x00c002c0ff1577ac */ /* 0x000f220008000200 */
[C---:B0-----:R-:W-:Y:S01]  /*0170*/  VIADD R9, R2.reuse, UR5 ;  /* 0x0000000502097c36 */ /* 0x041fe20008000000 */
[----:B------:R-:W0:Y:S01]  /*0180*/  LDCU.S8 UR6, c[0x3][0x1] ;  /* 0x00c00020ff0677ac */ /* 0x000e220008000200 */
[C---:B-1----:R-:W-:Y:S01]  /*0190*/  VIADD R5, R7.reuse, UR8 ;  /* 0x0000000807057c36 */ /* 0x042fe20008000000 */
[----:B------:R-:W1:Y:S01]  /*01a0*/  LDCU.S8 UR7, c[0x3][0x12] ;  /* 0x00c00240ff0777ac */ /* 0x000e620008000200 */
[----:B------:R-:W5:Y:S01]  /*01b0*/  LDCU.S8 UR19, c[0x3][0x15] ;  /* 0x00c002a0ff1377ac */ /* 0x000f620008000200 */
[----:B------:R-:W5:Y:S01]  /*01c0*/  LDCU.S8 UR10, c[0x3][0x3] ;  /* 0x00c00060ff0a77ac */ /* 0x000f620008000200 */
[----:B------:R-:W5:Y:S01]  /*01d0*/  LDCU.S8 UR23, c[0x3][0x17] ;  /* 0x00c002e0ff1777ac */ /* 0x000f620008000200 */
[----:B0-----:R-:W-:Y:S01]  /*01e0*/  VIADD R4, R7, UR6 ;  /* 0x0000000607047c36 */ /* 0x001fe20008000000 */
[----:B------:R-:W0:Y:S01]  /*01f0*/  LDCU.S8 UR24, c[0x3][0x7] ;  /* 0x00c000e0ff1877ac */ /* 0x000e220008000200 */
[----:B-1----:R-:W-:Y:S01]  /*0200*/  VIADD R6, R2, UR7 ;  /* 0x0000000702067c36 */ /* 0x002fe20008000000 */
[----:B------:R-:W1:Y:S01]  /*0210*/  LDCU.S8 UR22, c[0x3][0x6] ;  /* 0x00c000c0ff1677ac */ /* 0x000e620008000200 */
[----:B------:R-:W-:-:S02]  /*0220*/  IMAD R9, R9, UR12, R4 ;  /* 0x0000000c09097c24 */ /* 0x000fc4000f8e0204 */
[----:B------:R-:W-:Y:S01]  /*0230*/  IMAD R6, R6, UR12, R5 ;  /* 0x0000000c06067c24 */ /* 0x000fe2000f8e0205 */
[----:B------:R-:W1:Y:S01]  /*0240*/  LDCU.U8 UR11, c[0x3][0x10] ;  /* 0x00c00200ff0b77ac */ /* 0x000e620008000000 */
[----:B------:R-:W1:Y:S01]  /*0250*/  LDCU.U8 UR16, c[0x3][URZ] ;  /* 0x00c00000ff1077ac */ /* 0x000e620008000000 */
[----:B--2---:R-:W-:Y:S01]  /*0260*/  UMOV UR5, UR9 ;  /* 0x0000000900057c82 */ /* 0x004fe20008000000 */
[----:B------:R-:W2:Y:S01]  /*0270*/  LDCU.S8 UR29, c[0x3][0x1a] ;  /* 0x00c00340ff1d77ac */ /* 0x000ea20008000200 */
[----:B------:R-:W-:Y:S01]  /*0280*/  VIADD R14, R2, UR5 ;  /* 0x00000005020e7c36 */ /* 0x000fe20008000000 */
[----:B------:R-:W2:Y:S01]  /*0290*/  LDCU.S8 UR30, c[0x3][0xa] ;  /* 0x00c00140ff1e77ac */ /* 0x000ea20008000200 */
[----:B---3--:R-:W-:Y:S01]  /*02a0*/  UMOV UR8, UR20 ;  /* 0x0000001400087c82 */ /* 0x008fe20008000000 */
[----:B----4-:R-:W-:Y:S01]  /*02b0*/  UMOV UR9, UR21 ;  /* 0x0000001500097c82 */ /* 0x010fe20008000000 */
[----:B------:R-:W3:Y:S01]  /*02c0*/  LDCU.64 UR20, c[0x0][0x380] ;  /* 0x00007000ff1477ac */ /* 0x000ee20008000a00 */
[----:B------:R-:W-:-:S02]  /*02d0*/  VIADD R4, R7, UR8 ;  /* 0x0000000807047c36 */ /* 0x000fc40008000000 */
[C---:B------:R-:W-:Y:S01]  /*02e0*/  VIADD R16, R2.reuse, UR9 ;  /* 0x0000000902107c36 */ /* 0x040fe20008000000 */
[----:B------:R-:W4:Y:S01]  /*02f0*/  LDCU.S8 UR27, c[0x3][0x19] ;  /* 0x00c00320ff1b77ac */ /* 0x000f220008000200 */
[----:B------:R-:W4:Y:S01]  /*0300*/  LDCU.S8 UR28, c[0x3][0x9] ;  /* 0x00c00120ff1c77ac */ /* 0x000f220008000200 */
[----:B------:R-:W4:Y:S01]  /*0310*/  LDCU.U8 UR17, c[0x3][0x14] ;  /* 0x00c00280ff1177ac */ /* 0x000f220008000000 */
[----:B------:R-:W4:Y:S01]  /*0320*/  LDCU.U8 UR18, c[0x3][0x4] ;  /* 0x00c00080ff1277ac */ /* 0x000f220008000000 */
[----:B-----5:R-:W-:Y:S01]  /*0330*/  UMOV UR7, UR19 ;  /* 0x0000001300077c82 */ /* 0x020fe20008000000 */
[----:B------:R-:W5:Y:S01]  /*0340*/  LDCU.S8 UR31, c[0x3][0x1b] ;  /* 0x00c00360ff1f77ac */ /* 0x000f620008000200 */
[C---:B------:R-:W-:Y:S01]  /*0350*/  VIADD R19, R2.reuse, UR7 ;  /* 0x0000000702137c36 */ /* 0x040fe20008000000 */
[----:B------:R-:W5:Y:S03]  /*0360*/  LDCU.S8 UR32, c[0x3][0xb] ;  /* 0x00c00160ff2077ac */ /* 0x000f660008000200 */
[----:B------:R-:W-:Y:S01]  /*0370*/  IMAD R19, R19, UR12, R4 ;  /* 0x0000000c13137c24 */ /* 0x000fe2000f8e0204 */
[----:B------:R-:W-:Y:S01]  /*0380*/  UMOV UR6, UR10 ;  /* 0x0000000a00067c82 */ /* 0x000fe20008000000 */
[----:B------:R-:W5:Y:S01]  /*0390*/  LDCU.U8 UR25, c[0x3][0x18] ;  /* 0x00c00300ff1977ac */ /* 0x000f620008000000 */
[----:B------:R-:W-:Y:S01]  /*03a0*/  VIADD R5, R7, UR6 ;  /* 0x0000000607057c36 */ /* 0x000fe20008000000 */
[----:B------:R-:W-:Y:S01]  /*03b0*/  UMOV UR5, UR23 ;  /* 0x0000001700057c82 */ /* 0x000fe20008000000 */
[----:B0-----:R-:W-:Y:S01]  /*03c0*/  UMOV UR6, UR24 ;  /* 0x0000001800067c82 */ /* 0x001fe20008000000 */
[----:B-1----:R-:W-:Y:S01]  /*03d0*/  UMOV UR10, UR22 ;  /* 0x00000016000a7c82 */ /* 0x002fe20008000000 */
[----:B------:R-:W0:Y:S01]  /*03e0*/  LDCU.U8 UR26, c[0x3][0x8] ;  /* 0x00c00100ff1a77ac */ /* 0x000e220008000000 */
[----:B------:R-:W-:-:S02]  /*03f0*/  VIADD R13, R2, UR5 ;  /* 0x00000005020d7c36 */ /* 0x000fc40008000000 */
[C---:B------:R-:W-:Y:S01]  /*0400*/  VIADD R4, R7.reuse, UR6 ;  /* 0x0000000607047c36 */ /* 0x040fe20008000000 */
[----:B------:R-:W1:Y:S01]  /*0410*/  LDCU.U8 UR33, c[0x3][0x1c] ;  /* 0x00c00380ff2177ac */ /* 0x000e620008000000 */
[----:B------:R-:W-:Y:S02]  /*0420*/  VIADD R11, R7, UR10 ;  /* 0x0000000a070b7c36 */ /* 0x000fe40008000000 */
[----:B------:R-:W-:Y:S01]  /*0430*/  IMAD R13, R13, UR12, R4 ;  /* 0x0000000c0d0d7c24 */ /* 0x000fe2000f8e0204 */
[----:B------:R-:W1:Y:S01]  /*0440*/  LDCU.U8 UR34, c[0x3][0xc] ;  /* 0x00c00180ff2277ac */ /* 0x000e620008000000 */
[----:B------:R-:W-:Y:S01]  /*0450*/  IMAD R16, R16, UR12, R11 ;  /* 0x0000000c10107c24 */ /* 0x000fe2000f8e020b */
[C---:B---3--:R-:W-:Y:S01]  /*0460*/  IADD3 R4, P0, PT, R3.reuse, UR20, RZ ;  /* 0x0000001403047c10 */ /* 0x048fe2000ff1e0ff */
[----:B------:R-:W-:Y:S01]  /*0470*/  IMAD R14, R14, UR12, R5 ;  /* 0x0000000c0e0e7c24 */ /* 0x000fe2000f8e0205 */
[----:B------:R-:W-:Y:S02]  /*0480*/  UPRMT UR11, UR11, 0x8880, URZ ;  /* 0x000088800b0b7896 */ /* 0x000fe400080000ff */
[----:B------:R-:W-:Y:S01]  /*0490*/  UPRMT UR16, UR16, 0x8880, URZ ;  /* 0x0000888010107896 */ /* 0x000fe200080000ff */
[----:B------:R-:W-:Y:S01]  /*04a0*/  LEA.HI.X.SX32 R5, R3, UR21, 0x1, P0 ;  /* 0x0000001503057c11 */ /* 0x000fe200080f0eff */
[----:B--2---:R-:W-:Y:S01]  /*04b0*/  UMOV UR9, UR29 ;  /* 0x0000001d00097c82 */ /* 0x004fe20008000000 */
[----:B------:R-:W-:Y:S01]  /*04c0*/  UMOV UR10, UR30 ;  /* 0x0000001e000a7c82 */ /* 0x000fe20008000000 */
[C---:B------:R-:W-:Y:S01]  /*04d0*/  VIADD R11, R2.reuse, UR9 ;  /* 0x00000009020b7c36 */ /* 0x040fe20008000000 */
[----:B----4-:R-:W-:Y:S01]  /*04e0*/  UMOV UR7, UR27 ;  /* 0x0000001b00077c82 */ /* 0x010fe20008000000 */
[C---:B------:R-:W-:Y:S01]  /*04f0*/  VIADD R10, R7.reuse, UR10 ;  /* 0x0000000a070a7c36 */ /* 0x040fe20008000000 */
[----:B------:R-:W-:Y:S01]  /*0500*/  UMOV UR8, UR28 ;  /* 0x0000001c00087c82 */ /* 0x000fe20008000000 */
[C---:B------:R-:W-:Y:S01]  /*0510*/  VIADD R17, R2.reuse, UR7 ;  /* 0x0000000702117c36 */ /* 0x040fe20008000000 */
[----:B------:R-:W-:Y:S01]  /*0520*/  UMOV UR5, UR11 ;  /* 0x0000000b00057c82 */ /* 0x000fe20008000000 */
[----:B------:R-:W-:Y:S01]  /*0530*/  VIADD R8, R7, UR8 ;  /* 0x0000000807087c36 */ /* 0x000fe20008000000 */
[----:B------:R-:W-:Y:S01]  /*0540*/  UMOV UR6, UR16 ;  /* 0x0000001000067c82 */ /* 0x000fe20008000000 */
[----:B------:R-:W-:Y:S01]  /*0550*/  UPRMT UR17, UR17, 0x8880, URZ ;  /* 0x0000888011117896 */ /* 0x000fe200080000ff */
[----:B------:R-:W-:Y:S01]  /*0560*/  IMAD R11, R11, UR12, R10 ;  /* 0x0000000c0b0b7c24 */ /* 0x000fe2000f8e020a */
[----:B------:R-:W-:Y:S01]  /*0570*/  UPRMT UR18, UR18, 0x8880, URZ ;  /* 0x0000888012127896 */ /* 0x000fe200080000ff */
[----:B------:R-:W-:Y:S01]  /*0580*/  IADD3 R26, P0, PT, R9, UR20, RZ ;  /* 0x00000014091a7c10 */ /* 0x000fe2000ff1e0ff */
[C---:B------:R-:W-:Y:S01]  /*0590*/  VIADD R15, R2.reuse, UR5 ;  /* 0x00000005020f7c36 */ /* 0x040fe20008000000 */
[----:B-----5:R-:W-:Y:S01]  /*05a0*/  UMOV UR7, UR31 ;  /* 0x0000001f00077c82 */ /* 0x020fe20008000000 */
[----:B------:R-:W-:Y:S01]  /*05b0*/  VIADD R10, R7, UR6 ;  /* 0x00000006070a7c36 */ /* 0x000fe20008000000 */
[----:B------:R-:W-:Y:S01]  /*05c0*/  UMOV UR8, UR32 ;  /* 0x0000002000087c82 */ /* 0x000fe20008000000 */
[----:B------:R-:W-:Y:S01]  /*05d0*/  IMAD R17, R17, UR12, R8 ;  /* 0x0000000c11117c24 */ /* 0x000fe2000f8e0208 */
[----:B------:R-:W-:Y:S01]  /*05e0*/  LEA.HI.X.SX32 R27, R9, UR21, 0x1, P0 ;  /* 0x00000015091b7c11 */ /* 0x000fe200080f0eff */
[----:B------:R-:W-:Y:S01]  /*05f0*/  VIADD R8, R2, UR7 ;  /* 0x0000000702087c36 */ /* 0x000fe20008000000 */
[----:B------:R-:W-:Y:S01]  /*0600*/  UPRMT UR25, UR25, 0x8880, URZ ;  /* 0x0000888019197896 */ /* 0x000fe200080000ff */
[----:B------:R-:W-:Y:S01]  /*0610*/  VIADD R21, R7, UR8 ;  /* 0x0000000807157c36 */ /* 0x000fe20008000000 */
[----:B------:R-:W-:Y:S01]  /*0620*/  IADD3 R28, P0, PT, R14, UR20, RZ ;  /* 0x000000140e1c7c10 */ /* 0x000fe2000ff1e0ff */
[----:B------:R-:W-:Y:S01]  /*0630*/  IMAD R15, R15, UR12, R10 ;  /* 0x0000000c0f0f7c24 */ /* 0x000fe2000f8e020a */
[----:B------:R-:W-:Y:S01]  /*0640*/  UMOV UR5, UR17 ;  /* 0x0000001100057c82 */ /* 0x000fe20008000000 */
[----:B------:R-:W-:Y:S01]  /*0650*/  UMOV UR6, UR18 ;  /* 0x0000001200067c82 */ /* 0x000fe20008000000 */
[----:B0-----:R-:W-:Y:S01]  /*0660*/  UPRMT UR8, UR26, 0x8880, URZ ;  /* 0x000088801a087896 */ /* 0x001fe200080000ff */
[----:B------:R-:W-:Y:S01]  /*0670*/  IMAD R8, R8, UR12, R21 ;  /* 0x0000000c08087c24 */ /* 0x000fe2000f8e0215 */
[----:B-1----:R-:W-:Y:S01]  /*0680*/  UPRMT UR9, UR33, 0x8880, URZ ;  /* 0x0000888021097896 */ /* 0x002fe200080000ff */
[----:B------:R-:W-:Y:S01]  /*0690*/  VIADD R12, R2, UR5 ;  /* 0x00000005020c7c36 */ /* 0x000fe20008000000 */
[----:B------:R-:W-:Y:S01]  /*06a0*/  UPRMT UR10, UR34, 0x8880, URZ ;  /* 0x00008880220a7896 */ /* 0x000fe200080000ff */
[----:B------:R-:W-:Y:S01]  /*06b0*/  VIADD R21, R7, UR6 ;  /* 0x0000000607157c36 */ /* 0x000fe20008000000 */
[----:B------:R-:W-:Y:S01]  /*06c0*/  LEA.HI.X.SX32 R29, R14, UR21, 0x1, P0 ;  /* 0x000000150e1d7c11 */ /* 0x000fe200080f0eff */
[----:B------:R0:W2:Y:S01]  /*06d0*/  LDG.E.U8.CONSTANT R4, desc[UR14][R4.64] ;  /* 0x0000000e04047981 */ /* 0x0000a2000c1e9100 */
[----:B------:R-:W-:Y:S01]  /*06e0*/  IADD3 R20, P1, PT, R6, UR20, RZ ;  /* 0x0000001406147c10 */ /* 0x000fe2000ff3e0ff */
[----:B------:R-:W-:Y:S01]  /*06f0*/  UMOV UR7, UR25 ;  /* 0x0000001900077c82 */ /* 0x000fe20008000000 */
[C---:B------:R-:W-:Y:S01]  /*0700*/  IADD3 R14, P0, PT, R15.reuse, UR20, RZ ;  /* 0x000000140f0e7c10 */ /* 0x040fe2000ff1e0ff */
[----:B------:R-:W-:Y:S01]  /*0710*/  IMAD R12, R12, UR12, R21 ;  /* 0x0000000c0c0c7c24 */ /* 0x000fe2000f8e0215 */
[----:B------:R-:W-:Y:S01]  /*0720*/  LEA.HI.X.SX32 R21, R6, UR21, 0x1, P1 ;  /* 0x0000001506157c11 */ /* 0x000fe200088f0eff */
[----:B------:R-:W-:Y:S01]  /*0730*/  VIADD R10, R2, UR7 ;  /* 0x00000007020a7c36 */ /* 0x000fe20008000000 */
[----:B------:R-:W-:Y:S01]  /*0740*/  LEA.HI.X.SX32 R15, R15, UR21, 0x1, P0 ;  /* 0x000000150f0f7c11 */ /* 0x000fe200080f0eff */
[C---:B------:R-:W-:Y:S01]  /*0750*/  VIADD R23, R7.reuse, UR8 ;  /* 0x0000000807177c36 */ /* 0x040fe20008000000 */
[----:B------:R-:W-:Y:S01]  /*0760*/  IADD3 R22, P0, PT, R16, UR20, RZ ;  /* 0x0000001410167c10 */ /* 0x000fe2000ff1e0ff */
[----:B0-----:R-:W-:Y:S01]  /*0770*/  VIADD R5, R2, UR9 ;  /* 0x0000000902057c36 */ /* 0x001fe20008000000 */
[----:B------:R0:W3:Y:S01]  /*0780*/  LDG.E.U8.CONSTANT R6, desc[UR14][R20.64] ;  /* 0x0000000e14067981 */ /* 0x0000e2000c1e9100 */
[----:B------:R-:W-:-:S02]  /*0790*/  VIADD R18, R7, UR10 ;  /* 0x0000000a07127c36 */ /* 0x000fc40008000000 */
[----:B------:R-:W-:Y:S01]  /*07a0*/  IMAD R10, R10, UR12, R23 ;  /* 0x0000000c0a0a7c24 */ /* 0x000fe2000f8e0217 */
[----:B------:R-:W-:Y:S01]  /*07b0*/  LEA.HI.X.SX32 R23, R16, UR21, 0x1, P0 ;  /* 0x0000001510177c11 */ /* 0x000fe200080f0eff */
[----:B------:R-:W-:Y:S01]  /*07c0*/  IMAD R9, R5, UR12, R18 ;  /* 0x0000000c05097c24 */ /* 0x000fe2000f8e0212 */
[C---:B------:R-:W-:Y:S01]  /*07d0*/  IADD3 R18, P1, PT, R19.reuse, UR20, RZ ;  /* 0x0000001413127c10 */ /* 0x040fe2000ff3e0ff */
[----:B------:R-:W1:Y:S01]  /*07e0*/  LDCU.S8 UR5, c[0x3][0x1d] ;  /* 0x00c003a0ff0577ac */ /* 0x000e620008000200 */
[----:B------:R-:W4:Y:S01]  /*07f0*/  LDG.E.U8.CONSTANT R5, desc[UR14][R26.64] ;  /* 0x0000000e1a057981 */ /* 0x000f22000c1e9100 */
[C---:B0-----:R-:W-:Y:S01]  /*0800*/  IADD3 R20, P0, PT, R12.reuse, UR20, RZ ;  /* 0x000000140c147c10 */ /* 0x041fe2000ff1e0ff */
[----:B------:R-:W0:Y:S01]  /*0810*/  LDCU.S8 UR6, c[0x3][0xd] ;  /* 0x00c001a0ff0677ac */ /* 0x000e220008000200 */
[----:B------:R-:W-:Y:S01]  /*0820*/  LEA.HI.X.SX32 R19, R19, UR21, 0x1, P1 ;  /* 0x0000001513137c11 */ /* 0x000fe200088f0eff */
[----:B------:R5:W4:Y:S01]  /*0830*/  LDG.E.U8.CONSTANT R25, desc[UR14][R14.64] ;  /* 0x0000000e0e197981 */ /* 0x000b22000c1e9100 */
[----:B------:R-:W-:Y:S01]  /*0840*/  LEA.HI.X.SX32 R21, R12, UR21, 0x1, P0 ;  /* 0x000000150c157c11 */ /* 0x000fe200080f0eff */
[----:B------:R-:W0:Y:S01]  /*0850*/  LDCU.S8 UR7, c[0x3][0x1e] ;  /* 0x00c003c0ff0777ac */ /* 0x000e220008000200 */
[C---:B------:R-:W-:Y:S01]  /*0860*/  IADD3 R12, P0, PT, R13.reuse, UR20, RZ ;  /* 0x000000140d0c7c10 */ /* 0x040fe2000ff1e0ff */
[----:B------:R-:W4:Y:S01]  /*0870*/  LDG.E.U8.CONSTANT R24, desc[UR14][R28.64] ;  /* 0x0000000e1c187981 */ /* 0x000f22000c1e9100 */
[----:B------:R-:W0:Y:S02]  /*0880*/  LDCU.S8 UR8, c[0x3][0xe] ;  /* 0x00c001c0ff0877ac */ /* 0x000e240008000200 */
[----:B------:R-:W-:Y:S01]  /*0890*/  LEA.HI.X.SX32 R13, R13, UR21, 0x1, P0 ;  /* 0x000000150d0d7c11 */ /* 0x000fe200080f0eff */
[----:B------:R1:W4:Y:S01]  /*08a0*/  LDG.E.U8.CONSTANT R26, desc[UR14][R18.64] ;  /* 0x0000000e121a7981 */ /* 0x000322000c1e9100 */
[----:B------:R-:W0:Y:S01]  /*08b0*/  LDCU.S8 UR10, c[0x3][0xf] ;  /* 0x00c001e0ff0a77ac */ /* 0x000e220008000200 */
[----:B-----5:R-:W-:-:S02]  /*08c0*/  IADD3 R14, P1, PT, R17, UR20, RZ ;  /* 0x00000014110e7c10 */ /* 0x020fc4000ff3e0ff */
[----:B------:R-:W5:Y:S01]  /*08d0*/  LDG.E.U8.CONSTANT R20, desc[UR14][R20.64] ;  /* 0x0000000e14147981 */ /* 0x000f62000c1e9100 */
[----:B------:R-:W0:Y:S01]  /*08e0*/  LDCU.S8 UR9, c[0x3][0x1f] ;  /* 0x00c003e0ff0977ac */ /* 0x000e220008000200 */
[----:B------:R-:W-:Y:S02]  /*08f0*/  IADD3 R16, P2, PT, R11, UR20, RZ ;  /* 0x000000140b107c10 */ /* 0x000fe4000ff5e0ff */
[----:B------:R0:W5:Y:S01]  /*0900*/  LDG.E.U8.CONSTANT R22, desc[UR14][R22.64] ;  /* 0x0000000e16167981 */ /* 0x000162000c1e9100 */
[C---:B-1----:R-:W-:Y:S02]  /*0910*/  IADD3 R18, P0, PT, R10.reuse, UR20, RZ ;  /* 0x000000140a127c10 */ /* 0x042fe4000ff1e0ff */
[----:B------:R-:W-:Y:S01]  /*0920*/  LEA.HI.X.SX32 R15, R17, UR21, 0x1, P1 ;  /* 0x00000015110f7c11 */ /* 0x000fe200088f0eff */
[----:B------:R1:W5:Y:S01]  /*0930*/  LDG.E.U8.CONSTANT R27, desc[UR14][R12.64] ;  /* 0x0000000e0c1b7981 */ /* 0x000362000c1e9100 */
[----:B------:R-:W-:Y:S02]  /*0940*/  LEA.HI.X.SX32 R19, R10, UR21, 0x1, P0 ;  /* 0x000000150a137c11 */ /* 0x000fe400080f0eff */
[----:B------:R-:W-:Y:S01]  /*0950*/  LEA.HI.X.SX32 R17, R11, UR21, 0x1, P2 ;  /* 0x000000150b117c11 */ /* 0x000fe200090f0eff */
[----:B------:R1:W5:Y:S01]  /*0960*/  LDG.E.U8.CONSTANT R14, desc[UR14][R14.64] ;  /* 0x0000000e0e0e7981 */ /* 0x000362000c1e9100 */
[----:B------:R-:W-:Y:S01]  /*0970*/  IADD3 R10, P1, PT, R9, UR20, RZ ;  /* 0x00000014090a7c10 */ /* 0x000fe2000ff3e0ff */
[----:B0-----:R-:W-:-:S02]  /*0980*/  VIADD R23, R2, UR5 ;  /* 0x0000000502177c36 */ /* 0x001fc40008000000 */
[----:B------:R-:W5:Y:S01]  /*0990*/  LDG.E.U8.CONSTANT R18, desc[UR14][R18.64] ;  /* 0x0000000e12127981 */ /* 0x000f62000c1e9100 */
[----:B------:R-:W-:Y:S01]  /*09a0*/  VIADD R28, R7, UR6 ;  /* 0x00000006071c7c36 */ /* 0x000fe20008000000 */
[----:B-1----:R-:W-:Y:S02]  /*09b0*/  IADD3 R12, P0, PT, R8, UR20, RZ ;  /* 0x00000014080c7c10 */ /* 0x002fe4000ff1e0ff */
[----:B------:R0:W5:Y:S01]  /*09c0*/  LDG.E.U8.CONSTANT R21, desc[UR14][R16.64] ;  /* 0x0000000e10157981 */ /* 0x000162000c1e9100 */
[----:B------:R-:W-:Y:S01]  /*09d0*/  VIADD R15, R2, UR7 ;  /* 0x00000007020f7c36 */ /* 0x000fe20008000000 */
[----:B------:R-:W-:Y:S01]  /*09e0*/  LEA.HI.X.SX32 R11, R9, UR21, 0x1, P1 ;  /* 0x00000015090b7c11 */ /* 0x000fe200088f0eff */
[----:B------:R-:W-:Y:S01]  /*09f0*/  IMAD R9, R23, UR12, R28 ;  /* 0x0000000c17097c24 */ /* 0x000fe2000f8e021c */
[----:B------:R-:W-:Y:S01]  /*0a00*/  LEA.HI.X.SX32 R13, R8, UR21, 0x1, P0 ;  /* 0x00000015080d7c11 */ /* 0x000fe200080f0eff */
[----:B------:R-:W-:Y:S01]  /*0a10*/  UMOV UR6, UR10 ;  /* 0x0000000a00067c82 */ /* 0x000fe20008000000 */
[C---:B0-----:R-:W-:Y:S01]  /*0a20*/  VIADD R16, R7.reuse, UR8 ;  /* 0x0000000807107c36 */ /* 0x041fe20008000000 */
[----:B------:R-:W-:Y:S01]  /*0a30*/  UMOV UR5, UR9 ;  /* 0x0000000900057c82 */ /* 0x000fe20008000000 */
[----:B------:R-:W-:Y:S01]  /*0a40*/  VIADD R28, R7, UR6 ;  /* 0x00000006071c7c36 */ /* 0x000fe20008000000 */
[----:B------:R-:W5:Y:S01]  /*0a50*/  LDG.E.U8.CONSTANT R12, desc[UR14][R12.64] ;  /* 0x0000000e0c0c7981 */ /* 0x000f62000c1e9100 */
[----:B------:R-:W-:Y:S01]  /*0a60*/  IMAD R19, R15, UR12, R16 ;  /* 0x0000000c0f137c24 */ /* 0x000fe2000f8e0210 */
[----:B------:R-:W-:Y:S01]  /*0a70*/  IADD3 R16, P0, PT, R9, UR20, RZ ;  /* 0x0000001409107c10 */ /* 0x000fe2000ff1e0ff */
[----:B------:R-:W-:Y:S01]  /*0a80*/  VIADD R7, R2, UR5 ;  /* 0x0000000502077c36 */ /* 0x000fe20008000000 */
[----:B------:R0:W5:Y:S01]  /*0a90*/  LDG.E.U8.CONSTANT R15, desc[UR14][R10.64] ;  /* 0x0000000e0a0f7981 */ /* 0x000162000c1e9100 */
[----:B------:R-:W2:Y:S01]  /*0aa0*/  LDCU UR5, c[0x0][0x398] ;  /* 0x00007300ff0577ac */ /* 0x000ea20008000800 */
[----:B------:R-:W-:Y:S01]  /*0ab0*/  IADD3 R8, P1, PT, R19, UR20, RZ ;  /* 0x0000001413087c10 */ /* 0x000fe2000ff3e0ff */
[----:B------:R-:W-:Y:S01]  /*0ac0*/  IMAD R7, R7, UR12, R28 ;  /* 0x0000000c07077c24 */ /* 0x000fe2000f8e021c */
[----:B------:R-:W-:-:S02]  /*0ad0*/  LEA.HI.X.SX32 R17, R9, UR21, 0x1, P0 ;  /* 0x0000001509117c11 */ /* 0x000fc400080f0eff */
[----:B------:R-:W-:-:S03]  /*0ae0*/  LEA.HI.X.SX32 R9, R19, UR21, 0x1, P1 ;  /* 0x0000001513097c11 */ /* 0x000fc600088f0eff */
[----:B------:R-:W5:Y:S01]  /*0af0*/  LDG.E.U8.CONSTANT R16, desc[UR14][R16.64] ;  /* 0x0000000e10107981 */ /* 0x000f62000c1e9100 */
[----:B0-----:R-:W-:-:S03]  /*0b00*/  IADD3 R10, P0, PT, R7, UR20, RZ ;  /* 0x00000014070a7c10 */ /* 0x001fc6000ff1e0ff */
[----:B------:R-:W5:Y:S01]  /*0b10*/  LDG.E.U8.CONSTANT R8, desc[UR14][R8.64] ;  /* 0x0000000e08087981 */ /* 0x000f62000c1e9100 */
[----:B------:R-:W-:-:S05]  /*0b20*/  LEA.HI.X.SX32 R11, R7, UR21, 0x1, P0 ;  /* 0x00000015070b7c11 */ /* 0x000fca00080f0eff */
[----:B------:R0:W5:Y:S01]  /*0b30*/  LDG.E.U8.CONSTANT R10, desc[UR14][R10.64] ;  /* 0x0000000e0a0a7981 */ /* 0x000162000c1e9100 */
[----:B------:R-:W1:Y:S01]  /*0b40*/  LDCU.U16 UR6, c[0x3][0x20] ;  /* 0x00c00400ff0677ac */ /* 0x000e620008000400 */
[C---:B--2---:R-:W-:Y:S02]  /*0b50*/  VIADD R7, R4.reuse, UR5 ;  /* 0x0000000504077c36 */ /* 0x044fe40008000000 */
[----:B------:R-:W-:Y:S01]  /*0b60*/  VIADD R13, R4, -UR5 ;  /* 0x80000005040d7c36 */ /* 0x000fe20008000000 */
[----:B------:R-:W2:Y:S02]  /*0b70*/  LDCU.U16 UR5, c[0x3][0x20] ;  /* 0x00c00400ff0577ac */ /* 0x000ea40008000400 */
[-C--:B---3--:R-:W-:Y:S02]  /*0b80*/  ISETP.GT.AND P2, PT, R7, R6.reuse, PT ;  /* 0x000000060700720c */ /* 0x088fe40003f44270 */
[----:B------:R-:W-:Y:S02]  /*0b90*/  ISETP.GE.AND P5, PT, R13, R6, PT ;  /* 0x000000060d00720c */ /* 0x000fe40003fa6270 */
[----:B0-----:R-:W-:-:S02]  /*0ba0*/  SEL R11, RZ, 0x4, P2 ;  /* 0x00000004ff0b7807 */ /* 0x001fc40001000000 */
[-C--:B----4-:R-:W-:Y:S02]  /*0bb0*/  ISETP.GT.AND P1, PT, R7, R5.reuse, PT ;  /* 0x000000050700720c */ /* 0x090fe40003f24270 */
[----:B------:R-:W-:Y:S02]  /*0bc0*/  ISETP.GE.AND P4, PT, R13, R5, PT ;  /* 0x000000050d00720c */ /* 0x000fe40003f86270 */
[-C--:B------:R-:W-:Y:S02]  /*0bd0*/  ISETP.GT.AND P3, PT, R7, R25.reuse, PT ;  /* 0x000000190700720c */ /* 0x080fe40003f64270 */
[----:B------:R-:W-:Y:S02]  /*0be0*/  ISETP.GE.AND P0, PT, R13, R25, PT ;  /* 0x000000190d00720c */ /* 0x000fe40003f06270 */
[----:B------:R-:W-:Y:S02]  /*0bf0*/  SEL R9, RZ, 0x2, P1 ;  /* 0x00000002ff097807 */ /* 0x000fe40000800000 */
[----:B------:R-:W-:-:S02]  /*0c00*/  SEL R4, RZ, 0x1, P3 ;  /* 0x00000001ff047807 */ /* 0x000fc40001800000 */
[----:B------:R-:W-:Y:S02]  /*0c10*/  SEL R5, RZ, 0x1, !P0 ;  /* 0x00000001ff057807 */ /* 0x000fe40004000000 */
[C---:B------:R-:W-:Y:S02]  /*0c20*/  ISETP.GT.AND P0, PT, R7.reuse, R24, PT ;  /* 0x000000180700720c */ /* 0x040fe40003f04270 */
[----:B-----5:R-:W-:Y:S02]  /*0c30*/  ISETP.GT.AND P1, PT, R7, R20, PT ;  /* 0x000000140700720c */ /* 0x020fe40003f24270 */
[----:B------:R-:W-:Y:S02]  /*0c40*/  IADD3 R4, PT, PT, R11, R9, R4 ;  /* 0x000000090b047210 */ /* 0x000fe40007ffe004 */
[----:B------:R-:W-:Y:S02]  /*0c50*/  SEL R6, RZ, 0x2, !P4 ;  /* 0x00000002ff067807 */ /* 0x000fe40006000000 */
[----:B------:R-:W-:-:S02]  /*0c60*/  SEL R17, RZ, 0x4, !P5 ;  /* 0x00000004ff117807 */ /* 0x000fc40006800000 */
[----:B------:R-:W-:Y:S02]  /*0c70*/  SEL R9, RZ, 0x8, P0 ;  /* 0x00000008ff097807 */ /* 0x000fe40000000000 */
[----:B------:R-:W-:Y:S02]  /*0c80*/  SEL R11, RZ, 0x10, P1 ;  /* 0x00000010ff0b7807 */ /* 0x000fe40000800000 */
[C---:B------:R-:W-:Y:S02]  /*0c90*/  ISETP.GE.AND P2, PT, R13.reuse, R24, PT ;  /* 0x000000180d00720c */ /* 0x040fe40003f46270 */
[----:B------:R-:W-:Y:S02]  /*0ca0*/  ISETP.GE.AND P3, PT, R13, R20, PT ;  /* 0x000000140d00720c */ /* 0x000fe40003f66270 */
[C---:B------:R-:W-:Y:S02]  /*0cb0*/  ISETP.GT.AND P0, PT, R7.reuse, R26, PT ;  /* 0x0000001a0700720c */ /* 0x040fe40003f04270 */
[----:B------:R-:W-:-:S02]  /*0cc0*/  ISETP.GT.AND P1, PT, R7, R22, PT ;  /* 0x000000160700720c */ /* 0x000fc40003f24270 */
[----:B------:R-:W-:Y:S02]  /*0cd0*/  IADD3 R5, PT, PT, R17, R6, R5 ;  /* 0x0000000611057210 */ /* 0x000fe40007ffe005 */
[----:B------:R-:W-:Y:S02]  /*0ce0*/  IADD3 R4, PT, PT, R11, R4, R9 ;  /* 0x000000040b047210 */ /* 0x000fe40007ffe009 */
[----:B------:R-:W-:Y:S02]  /*0cf0*/  SEL R6, RZ, 0x8, !P2 ;  /* 0x00000008ff067807 */ /* 0x000fe40005000000 */
[----:B------:R-:W-:Y:S02]  /*0d00*/  SEL R17, RZ, 0x10, !P3 ;  /* 0x00000010ff117807 */ /* 0x000fe40005800000 */
[----:B------:R-:W-:Y:S02]  /*0d10*/  SEL R9, RZ, 0x20, P0 ;  /* 0x00000020ff097807 */ /* 0x000fe40000000000 */
[----:B------:R-:W-:-:S02]  /*0d20*/  SEL R11, RZ, 0x40, P1 ;  /* 0x00000040ff0b7807 */ /* 0x000fc40000800000 */
[C---:B------:R-:W-:Y:S02]  /*0d30*/  ISETP.GE.AND P2, PT, R13.reuse, R26, PT ;  /* 0x0000001a0d00720c */ /* 0x040fe40003f46270 */
[----:B------:R-:W-:Y:S02]  /*0d40*/  ISETP.GE.AND P3, PT, R13, R22, PT ;  /* 0x000000160d00720c */ /* 0x000fe40003f66270 */
[C---:B------:R-:W-:Y:S02]  /*0d50*/  ISETP.GT.AND P0, PT, R7.reuse, R27, PT ;  /* 0x0000001b0700720c */ /* 0x040fe40003f04270 */
[----:B------:R-:W-:Y:S02]  /*0d60*/  ISETP.GT.AND P1, PT, R7, R18, PT ;  /* 0x000000120700720c */ /* 0x000fe40003f24270 */
[----:B------:R-:W-:Y:S02]  /*0d70*/  IADD3 R5, PT, PT, R17, R5, R6 ;  /* 0x0000000511057210 */ /* 0x000fe40007ffe006 */
[----:B------:R-:W-:-:S02]  /*0d80*/  IADD3 R4, PT, PT, R11, R4, R9 ;  /* 0x000000040b047210 */ /* 0x000fc40007ffe009 */
[----:B------:R-:W-:Y:S02]  /*0d90*/  SEL R6, RZ, 0x20, !P2 ;  /* 0x00000020ff067807 */ /* 0x000fe40005000000 */
[----:B------:R-:W-:Y:S02]  /*0da0*/  SEL R17, RZ, 0x40, !P3 ;  /* 0x00000040ff117807 */ /* 0x000fe40005800000 */
[----:B------:R-:W-:Y:S02]  /*0db0*/  SEL R9, RZ, 0x80, P0 ;  /* 0x00000080ff097807 */ /* 0x000fe40000000000 */
[----:B------:R-:W-:Y:S02]  /*0dc0*/  SEL R11, RZ, 0x100, P1 ;  /* 0x00000100ff0b7807 */ /* 0x000fe40000800000 */
[C---:B------:R-:W-:Y:S02]  /*0dd0*/  ISETP.GE.AND P3, PT, R13.reuse, R27, PT ;  /* 0x0000001b0d00720c */ /* 0x040fe40003f66270 */
[----:B------:R-:W-:-:S02]  /*0de0*/  ISETP.GE.AND P4, PT, R13, R18, PT ;  /* 0x000000120d00720c */ /* 0x000fc40003f86270 */
[C---:B------:R-:W-:Y:S02]  /*0df0*/  ISETP.GT.AND P2, PT, R7.reuse, R14, PT ;  /* 0x0000000e0700720c */ /* 0x040fe40003f44270 */
[----:B------:R-:W-:Y:S02]  /*0e00*/  ISETP.GT.AND P0, PT, R7, R21, PT ;  /* 0x000000150700720c */ /* 0x000fe40003f04270 */
[----:B------:R-:W-:Y:S02]  /*0e10*/  IADD3 R5, PT, PT, R17, R5, R6 ;  /* 0x0000000511057210 */ /* 0x000fe40007ffe006 */
        /* <DEDUP_REMOVED lines=16> */
[C---:B------:R-:W-:Y:S02]  /*0f20*/  ISETP.GE.AND P1, PT, R13.reuse, R15, PT ;  /* 0x0000000f0d00720c */ /* 0x040fe40003f26270 */
[----:B------:R-:W-:Y:S02]  /*0f30*/  IADD3 R4, PT, PT, R6, R5, R4 ;  /* 0x0000000506047210 */ /* 0x000fe40007ffe004 */
[----:B------:R-:W-:Y:S02]  /*0f40*/  SEL R5, RZ, 0x800, !P0 ;  /* 0x00000800ff057807 */ /* 0x000fe40004000000 */
[----:B------:R-:W-:Y:S02]  /*0f50*/  SEL R6, RZ, 0x1000, !P1 ;  /* 0x00001000ff067807 */ /* 0x000fe40004800000 */
[----:B------:R-:W-:-:S02]  /*0f60*/  ISETP.GE.AND P0, PT, R13, R16, PT ;  /* 0x000000100d00720c */ /* 0x000fc40003f06270 */
[----:B------:R-:W-:Y:S02]  /*0f70*/  ISETP.GE.AND P1, PT, R13, R8, PT ;  /* 0x000000080d00720c */ /* 0x000fe40003f26270 */
[----:B------:R-:W-:Y:S02]  /*0f80*/  IADD3 R4, PT, PT, R6, R4, R5 ;  /* 0x0000000406047210 */ /* 0x000fe40007ffe005 */
[----:B------:R-:W-:Y:S02]  /*0f90*/  SEL R5, RZ, 0x2000, !P0 ;  /* 0x00002000ff057807 */ /* 0x000fe40004000000 */
[----:B------:R-:W-:Y:S02]  /*0fa0*/  SEL R6, RZ, 0x4000, !P1 ;  /* 0x00004000ff067807 */ /* 0x000fe40004800000 */
[C---:B------:R-:W-:Y:S02]  /*0fb0*/  ISETP.GT.AND P0, PT, R7.reuse, R16, PT ;  /* 0x000000100700720c */ /* 0x040fe40003f04270 */
[----:B------:R-:W-:-:S02]  /*0fc0*/  ISETP.GT.AND P1, PT, R7, R8, PT ;  /* 0x000000080700720c */ /* 0x000fc40003f24270 */
[----:B------:R-:W-:Y:S02]  /*0fd0*/  ISETP.GE.AND P2, PT, R13, R10, PT ;  /* 0x0000000a0d00720c */ /* 0x000fe40003f46270 */
[----:B------:R-:W-:Y:S02]  /*0fe0*/  IADD3 R6, PT, PT, R6, R4, R5 ;  /* 0x0000000406067210 */ /* 0x000fe40007ffe005 */
[----:B------:R-:W-:Y:S02]  /*0ff0*/  SEL R4, RZ, 0x2000, P0 ;  /* 0x00002000ff047807 */ /* 0x000fe40000000000 */
[----:B------:R-:W-:Y:S02]  /*1000*/  ISETP.GT.AND P0, PT, R7, R10, PT ;  /* 0x0000000a0700720c */ /* 0x000fe40003f04270 */
[----:B------:R-:W-:Y:S02]  /*1010*/  IADD3 R9, PT, PT, R11, R9, R14 ;  /* 0x000000090b097210 */ /* 0x000fe40007ffe00e */
[----:B------:R-:W-:-:S02]  /*1020*/  SEL R5, RZ, 0x4000, P1 ;  /* 0x00004000ff057807 */ /* 0x000fc40000800000 */
[----:B------:R-:W-:Y:S02]  /*1030*/  SEL R7, RZ, 0x8000, !P2 ;  /* 0x00008000ff077807 */ /* 0x000fe40005000000 */
[----:B------:R-:W-:Y:S02]  /*1040*/  IADD3 R5, PT, PT, R5, R9, R4 ;  /* 0x0000000905057210 */ /* 0x000fe40007ffe004 */
[----:B------:R-:W-:Y:S01]  /*1050*/  SEL R8, RZ, 0x8000, P0 ;  /* 0x00008000ff087807 */ /* 0x000fe20000000000 */
[----:B------:R-:W-:Y:S01]  /*1060*/  IMAD.IADD R4, R6, 0x1, R7 ;  /* 0x0000000106047824 */ /* 0x000fe200078e0207 */
[----:B--2---:R-:W-:-:S03]  /*1070*/  UPRMT UR5, UR5, 0x9910, URZ ;  /* 0x0000991005057896 */ /* 0x004fc600080000ff */
[----:B------:R-:W-:Y:S01]  /*1080*/  IMAD.IADD R5, R5, 0x1, R8 ;  /* 0x0000000105057824 */ /* 0x000fe200078e0208 */
[----:B-1----:R-:W-:-:S04]  /*1090*/  LOP3.LUT R7, R4, UR6, RZ, 0xc0, !PT ;  /* 0x0000000604077c12 */ /* 0x002fc8000f8ec0ff */
[----:B------:R-:W-:Y:S02]  /*10a0*/  LOP3.LUT R6, R5, UR6, RZ, 0xc0, !PT ;  /* 0x0000000605067c12 */ /* 0x000fe4000f8ec0ff */
[----:B------:R-:W-:Y:S02]  /*10b0*/  PRMT R7, R7, 0x9910, RZ ;  /* 0x0000991007077816 */ /* 0x000fe400000000ff */
[----:B------:R-:W-:Y:S02]  /*10c0*/  PRMT R6, R6, 0x9910, RZ ;  /* 0x0000991006067816 */ /* 0x000fe400000000ff */
[----:B------:R-:W-:-:S04]  /*10d0*/  ISETP.NE.AND P1, PT, R7, UR5, PT ;  /* 0x0000000507007c0c */ /* 0x000fc8000bf25270 */
[----:B------:R-:W-:Y:S02]  /*10e0*/  ISETP.EQ.OR P1, PT, R6, UR5, !P1 ;  /* 0x0000000506007c0c */ /* 0x000fe4000cf22670 */
[----:B------:R-:W-:-:S11]  /*10f0*/  PLOP3.LUT P0, PT, PT, PT, PT, 0x80, 0x8 ;  /* 0x000000000008781c */ /* 0x000fd60003f0f070 */
[----:B------:R-:W-:Y:S05]  /*1100*/  @P1 BRA `(.L_x_1) ;  /* 0x0000000800341947 */ /* 0x000fea0003800000 */
[----:B------:R-:W0:Y:S02]  /*1110*/  LDCU.U16 UR6, c[0x3][0x22] ;  /* 0x00c00440ff0677ac */ /* 0x000e240008000400 */
[----:B0-----:R-:W-:Y:S01]  /*1120*/  LOP3.LUT R7, R4, UR6, RZ, 0xc0, !PT ;  /* 0x0000000604077c12 */ /* 0x001fe2000f8ec0ff */
[----:B------:R-:W-:Y:S02]  /*1130*/  UPRMT UR5, UR6, 0x9910, URZ ;  /* 0x0000991006057896 */ /* 0x000fe400080000ff */
[----:B------:R-:W-:Y:S02]  /*1140*/  LOP3.LUT R6, R5, UR6, RZ, 0xc0, !PT ;  /* 0x0000000605067c12 */ /* 0x000fe4000f8ec0ff */
[----:B------:R-:W-:Y:S02]  /*1150*/  PRMT R7, R7, 0x9910, RZ ;  /* 0x0000991007077816 */ /* 0x000fe400000000ff */
[----:B------:R-:W-:Y:S02]  /*1160*/  PRMT R6, R6, 0x9910, RZ ;  /* 0x0000991006067816 */ /* 0x000fe400000000ff */
[----:B------:R-:W-:-:S04]  /*1170*/  ISETP.NE.AND P1, PT, R7, UR5, PT ;  /* 0x0000000507007c0c */ /* 0x000fc8000bf25270 */
[----:B------:R-:W-:-:S13]  /*1180*/  ISETP.EQ.OR P1, PT, R6, UR5, !P1 ;  /* 0x0000000506007c0c */ /* 0x000fda000cf22670 */
[----:B------:R-:W-:Y:S05]  /*1190*/  @P1 BRA `(.L_x_1) ;  /* 0x0000000800101947 */ /* 0x000fea0003800000 */
[----:B------:R-:W0:Y:S01]  /*11a0*/  LDCU.U16 UR6, c[0x3][0x24] ;  /* 0x00c00480ff0677ac */ /* 0x000e220008000400 */
[----:B------:R-:W1:Y:S01]  /*11b0*/  LDCU.U16 UR5, c[0x3][0x24] ;  /* 0x00c00480ff0577ac */ /* 0x000e620008000400 */
[----:B0-----:R-:W-:Y:S02]  /*11c0*/  LOP3.LUT R7, R4, UR6, RZ, 0xc0, !PT ;  /* 0x0000000604077c12 */ /* 0x001fe4000f8ec0ff */
[----:B------:R-:W-:Y:S01]  /*11d0*/  LOP3.LUT R6, R5, UR6, RZ, 0xc0, !PT ;  /* 0x0000000605067c12 */ /* 0x000fe2000f8ec0ff */
[----:B-1----:R-:W-:Y:S01]  /*11e0*/  UPRMT UR5, UR5, 0x9910, URZ ;  /* 0x0000991005057896 */ /* 0x002fe200080000ff */
[----:B------:R-:W-:Y:S02]  /*11f0*/  PRMT R7, R7, 0x9910, RZ ;  /* 0x0000991007077816 */ /* 0x000fe400000000ff */
[----:B------:R-:W-:-:S03]  /*1200*/  PRMT R6, R6, 0x9910, RZ ;  /* 0x0000991006067816 */ /* 0x000fc600000000ff */
[----:B------:R-:W-:-:S04]  /*1210*/  ISETP.NE.AND P1, PT, R7, UR5, PT ;  /* 0x0000000507007c0c */ /* 0x000fc8000bf25270 */
[----:B------:R-:W-:-:S13]  /*1220*/  ISETP.EQ.OR P1, PT, R6, UR5, !P1 ;  /* 0x0000000506007c0c */ /* 0x000fda000cf22670 */
        /* <DEDUP_REMOVED lines=114> */
[----:B------:R-:W0:Y:S02]  /*1950*/  @!P1 LDC.U16 R6, c[0x3][0x3e] ;  /* 0x00c00f80ff069b82 */ /* 0x000e240000000400 */
[C---:B0-----:R-:W-:Y:S02]  /*1960*/  @!P1 LOP3.LUT R4, R6.reuse, R4, RZ, 0xc0, !PT ;  /* 0x0000000406049212 */ /* 0x041fe400078ec0ff */
[C---:B------:R-:W-:Y:S02]  /*1970*/  @!P1 LOP3.LUT R5, R6.reuse, R5, RZ, 0xc0, !PT ;  /* 0x0000000506059212 */ /* 0x040fe400078ec0ff */
[----:B------:R-:W-:Y:S02]  /*1980*/  @!P1 PRMT R6, R6, 0x9910, RZ ;  /* 0x0000991006069816 */ /* 0x000fe400000000ff */
[----:B------:R-:W-:Y:S02]  /*1990*/  @!P1 PRMT R7, R4, 0x9910, RZ ;  /* 0x0000991004079816 */ /* 0x000fe400000000ff */
[----:B------:R-:W-:Y:S01]  /*19a0*/  @!P1 PRMT R5, R5, 0x9910, RZ ;  /* 0x0000991005059816 */ /* 0x000fe200000000ff */
[----:B------:R-:W-:-:S05]  /*19b0*/  @!P1 IMAD.MOV.U32 R4, RZ, RZ, R6 ;  /* 0x000000ffff049224 */ /* 0x000fca00078e0006 */
[----:B------:R-:W-:-:S04]  /*19c0*/  @!P1 ISETP.NE.AND P2, PT, R7, R4, PT ;  /* 0x000000040700920c */ /* 0x000fc80003f45270 */
[----:B------:R-:W-:-:S13]  /*19d0*/  @!P1 ISETP.EQ.OR P0, PT, R5, R4, !P2 ;  /* 0x000000040500920c */ /* 0x000fda0005702670 */
.L_x_1:
[----:B------:R-:W-:Y:S05]  /*19e0*/  BSYNC.RECONVERGENT B0 ;  /* 0x0000000000007941 */ /* 0x000fea0003800200 */
.L_x_0:
[----:B------:R-:W-:Y:S02]  /*19f0*/  LOP3.LUT P1, RZ, R0, 0x1f, RZ, 0xc0, !PT ;  /* 0x0000001f00ff7812 */ /* 0x000fe4000782c0ff */
[----:B------:R-:W-:-:S11]  /*1a00*/  VOTE.ANY R6, PT, P0 ;  /* 0x0000000000067806 */ /* 0x000fd600000e0100 */
[----:B------:R-:W-:Y:S05]  /*1a10*/  @P1 EXIT ;  /* 0x000000000000194d */ /* 0x000fea0003800000 */
[----:B------:R-:W-:Y:S01]  /*1a20*/  UIMAD UR5, UR12, UR13, URZ ;  /* 0x0000000d0c0572a4 */ /* 0x000fe2000f8e02ff */
[----:B------:R-:W-:-:S05]  /*1a30*/  IMAD.IADD R0, R3, 0x1, -R0 ;  /* 0x0000000103007824 */ /* 0x000fca00078e0a00 */
[----:B------:R-:W-:-:S13]  /*1a40*/  ISETP.GE.AND P0, PT, R0, UR5, PT ;  /* 0x0000000500007c0c */ /* 0x000fda000bf06270 */
[----:B------:R-:W-:Y:S05]  /*1a50*/  @P0 EXIT ;  /* 0x000000000000094d */ /* 0x000fea0003800000 */
[----:B------:R-:W-:Y:S02]  /*1a60*/  IADD3 R3, PT, PT, -R2, UR13, RZ ;  /* 0x0000000d02037c10 */ /* 0x000fe4000fffe1ff */
[----:B------:R-:W-:-:S05]  /*1a70*/  LOP3.LUT R4, RZ, UR4, RZ, 0x33, !PT ;  /* 0x00000004ff047c12 */ /* 0x000fca000f8e33ff */
[----:B------:R-:W-:-:S05]  /*1a80*/  IMAD R3, R3, UR12, R4 ;  /* 0x0000000c03037c24 */ /* 0x000fca000f8e0204 */
[C---:B------:R-:W-:Y:S02]  /*1a90*/  ISETP.GE.U32.AND P0, PT, R3.reuse, 0x3, PT ;  /* 0x000000030300780c */ /* 0x040fe40003f06070 */
[----:B------:R-:W-:Y:S01]  /*1aa0*/  VIMNMX.U32 R4, PT, PT, R3, 0x1f, PT ;  /* 0x0000001f03047848 */ /* 0x000fe20003fe0000 */
[----:B------:R-:W-:-:S04]  /*1ab0*/  IMAD.MOV.U32 R3, RZ, RZ, RZ ;  /* 0x000000ffff037224 */ /* 0x000fc800078e00ff */
[----:B------:R-:W-:-:S05]  /*1ac0*/  VIADD R4, R4, 0x1 ;  /* 0x0000000104047836 */ /* 0x000fca0000000000 */
[----:B------:R-:W-:-:S04]  /*1ad0*/  LOP3.LUT R7, R4, 0x3, RZ, 0xc0, !PT ;  /* 0x0000000304077812 */ /* 0x000fc800078ec0ff */
[----:B------:R-:W-:Y:S01]  /*1ae0*/  ISETP.NE.AND P1, PT, R7, RZ, PT ;  /* 0x000000ff0700720c */ /* 0x000fe20003f25270 */
[----:B------:R-:W-:-:S12]  /*1af0*/  @!P0 BRA `(.L_x_2) ;  /* 0x0000000000608947 */ /* 0x000fd80003800000 */
[----:B------:R-:W-:Y:S01]  /*1b00*/  LOP3.LUT R3, R4, 0x3c, RZ, 0xc0, !PT ;  /* 0x0000003c04037812 */ /* 0x000fe200078ec0ff */
[----:B------:R-:W-:Y:S01]  /*1b10*/  IMAD.MOV.U32 R8, RZ, RZ, RZ ;  /* 0x000000ffff087224 */ /* 0x000fe200078e00ff */
[----:B------:R-:W0:Y:S06]  /*1b20*/  LDCU.64 UR6, c[0x0][0x388] ;  /* 0x00007100ff0677ac */ /* 0x000e2c0008000a00 */
.L_x_3:
[C---:B-1----:R-:W-:Y:S01]  /*1b30*/  VIADD R5, R8.reuse, 0x1 ;  /* 0x0000000108057836 */ /* 0x042fe20000000000 */
[--C-:B------:R-:W-:Y:S01]  /*1b40*/  SHF.R.U32.HI R9, RZ, R8, R6.reuse ;  /* 0x00000008ff097219 */ /* 0x100fe20000011606 */
[----:B------:R-:W-:Y:S01]  /*1b50*/  VIADD R11, R8, 0x2 ;  /* 0x00000002080b7836 */ /* 0x000fe20000000000 */
[----:B0-----:R-:W-:Y:S01]  /*1b60*/  IADD3 R4, P0, PT, R0, UR6, RZ ;  /* 0x0000000600047c10 */ /* 0x001fe2000ff1e0ff */
[C---:B------:R-:W-:Y:S01]  /*1b70*/  VIADD R13, R8.reuse, 0x3 ;  /* 0x00000003080d7836 */ /* 0x040fe20000000000 */
[--C-:B------:R-:W-:Y:S01]  /*1b80*/  SHF.R.U32.HI R10, RZ, R5, R6.reuse ;  /* 0x00000005ff0a7219 */ /* 0x100fe20000011606 */
[----:B------:R-:W-:Y:S01]  /*1b90*/  VIADD R8, R8, 0x4 ;  /* 0x0000000408087836 */ /* 0x000fe20000000000 */
[--C-:B------:R-:W-:Y:S02]  /*1ba0*/  SHF.R.U32.HI R12, RZ, R11, R6.reuse ;  /* 0x0000000bff0c7219 */ /* 0x100fe40000011606 */
[----:B------:R-:W-:Y:S02]  /*1bb0*/  SHF.R.U32.HI R14, RZ, R13, R6 ;  /* 0x0000000dff0e7219 */ /* 0x000fe40000011606 */
[C---:B------:R-:W-:Y:S01]  /*1bc0*/  LEA.HI.X.SX32 R5, R0.reuse, UR7, 0x1, P0 ;  /* 0x0000000700057c11 */ /* 0x040fe200080f0eff */
[----:B------:R-:W-:Y:S01]  /*1bd0*/  VIADD R0, R0, 0x4 ;  /* 0x0000000400007836 */ /* 0x000fe20000000000 */
[----:B------:R-:W-:-:S02]  /*1be0*/  LOP3.LUT R9, R9, 0x1, RZ, 0xc0, !PT ;  /* 0x0000000109097812 */ /* 0x000fc400078ec0ff */
[----:B------:R-:W-:Y:S02]  /*1bf0*/  LOP3.LUT R11, R10, 0x1, RZ, 0xc0, !PT ;  /* 0x000000010a0b7812 */ /* 0x000fe400078ec0ff */
[----:B------:R-:W-:Y:S01]  /*1c00*/  LOP3.LUT R13, R12, 0x1, RZ, 0xc0, !PT ;  /* 0x000000010c0d7812 */ /* 0x000fe200078ec0ff */
[----:B------:R1:W-:Y:S01]  /*1c10*/  STG.E.U8 desc[UR14][R4.64], R9 ;  /* 0x0000000904007986 */ /* 0x0003e2000c10110e */
[----:B------:R-:W-:Y:S02]  /*1c20*/  LOP3.LUT R15, R14, 0x1, RZ, 0xc0, !PT ;  /* 0x000000010e0f7812 */ /* 0x000fe400078ec0ff */
[----:B------:R-:W-:Y:S01]  /*1c30*/  ISETP.NE.AND P0, PT, R8, R3, PT ;  /* 0x000000030800720c */ /* 0x000fe20003f05270 */
[----:B------:R1:W-:Y:S04]  /*1c40*/  STG.E.U8 desc[UR14][R4.64+0x1], R11 ;  /* 0x0000010b04007986 */ /* 0x0003e8000c10110e */
[----:B------:R1:W-:Y:S04]  /*1c50*/  STG.E.U8 desc[UR14][R4.64+0x2], R13 ;  /* 0x0000020d04007986 */ /* 0x0003e8000c10110e */
[----:B------:R1:W-:Y:S04]  /*1c60*/  STG.E.U8 desc[UR14][R4.64+0x3], R15 ;  /* 0x0000030f04007986 */ /* 0x0003e8000c10110e */
[----:B------:R-:W-:Y:S05]  /*1c70*/  @P0 BRA `(.L_x_3) ;  /* 0xfffffffc00ac0947 */ /* 0x000fea000383ffff */
.L_x_2:
[----:B------:R-:W-:Y:S05]  /*1c80*/  @!P1 EXIT ;  /* 0x000000000000994d */ /* 0x000fea0003800000 */
[----:B-1----:R-:W0:Y:S01]  /*1c90*/  LDC.64 R10, c[0x0][0x388] ;  /* 0x0000e200ff0a7b82 */ /* 0x002e220000000a00 */
[----:B------:R-:W-:Y:S02]  /*1ca0*/  IMAD R2, R2, UR12, R3 ;  /* 0x0000000c02027c24 */ /* 0x000fe4000f8e0203 */
[----:B------:R-:W-:Y:S02]  /*1cb0*/  IMAD.MOV R7, RZ, RZ, -R7 ;  /* 0x000000ffff077224 */ /* 0x000fe400078e0a07 */
[----:B------:R-:W-:-:S07]  /*1cc0*/  VIADD R2, R2, UR4 ;  /* 0x0000000402027c36 */ /* 0x000fce0008000000 */
.L_x_4:
[C---:B01----:R-:W-:Y:S01]  /*1cd0*/  IADD3 R4, P0, PT, R2.reuse, R10, RZ ;  /* 0x0000000a02047210 */ /* 0x043fe20007f1e0ff */
[----:B------:R-:W-:Y:S01]  /*1ce0*/  VIADD R7, R7, 0x1 ;  /* 0x0000000107077836 */ /* 0x000fe20000000000 */
[----:B------:R-:W-:Y:S01]  /*1cf0*/  SHF.R.U32.HI R0, RZ, R3, R6 ;  /* 0x00000003ff007219 */ /* 0x000fe20000011606 */
[----:B------:R-:W-:Y:S01]  /*1d00*/  VIADD R3, R3, 0x1 ;  /* 0x0000000103037836 */ /* 0x000fe20000000000 */
[C---:B------:R-:W-:Y:S01]  /*1d10*/  LEA.HI.X.SX32 R5, R2.reuse, R11, 0x1, P0 ;  /* 0x0000000b02057211 */ /* 0x040fe200000f0eff */
[----:B------:R-:W-:Y:S01]  /*1d20*/  VIADD R2, R2, 0x1 ;  /* 0x0000000102027836 */ /* 0x000fe20000000000 */
[----:B------:R-:W-:Y:S02]  /*1d30*/  LOP3.LUT R9, R0, 0x1, RZ, 0xc0, !PT ;  /* 0x0000000100097812 */ /* 0x000fe400078ec0ff */
[----:B------:R-:W-:-:S03]  /*1d40*/  ISETP.NE.AND P0, PT, R7, RZ, PT ;  /* 0x000000ff0700720c */ /* 0x000fc60003f05270 */
[----:B------:R1:W-:Y:S10]  /*1d50*/  STG.E.U8 desc[UR14][R4.64], R9 ;  /* 0x0000000904007986 */ /* 0x0003f4000c10110e */
[----:B------:R-:W-:Y:S05]  /*1d60*/  @P0 BRA `(.L_x_4) ;  /* 0xfffffffc00d80947 */ /* 0x000fea000383ffff */
[----:B------:R-:W-:Y:S05]  /*1d70*/  EXIT ;  /* 0x000000000000794d */ /* 0x000fea0003800000 */
.L_x_5:
[----:B------:R-:W-:-:S00]  /*1d80*/  BRA `(.L_x_5) ;  /* 0xfffffffc00fc7947 */ /* 0x000fc0000383ffff */
[----:B------:R-:W-:-:S00]  /*1d90*/  NOP ;  /* 0x0000000000007918 */ /* 0x000fc00000000000 */
        /* <DEDUP_REMOVED lines=14> */
.L_x_6:


//--------------------- .nv.shared.reserved.0     --------------------------
	.section	.nv.shared.reserved.0,"aw",@nobits
	.weak		__nv_reservedSMEM_offset_0_alias
	.size		__nv_reservedSMEM_offset_0_alias, 0, 64
	.other		__nv_reservedSMEM_offset_0_alias,@"STO_CUDA_RESERVED_SHARED STV_DEFAULT"
__nv_reservedSMEM_offset_0_alias:
	.zero		0
	.zero		64


//--------------------- .nv.constant0._Z10fastKernelPKhPhiii --------------------------
	.section	.nv.constant0._Z10fastKernelPKhPhiii,"a",@progbits
	.sectionflags	@""
	.align	4
.nv.constant0._Z10fastKernelPKhPhiii:
	.zero		924


//--------------------- SYMBOLS --------------------------

	.type		.nv.reservedSmem.offset0,@object
	.size		.nv.reservedSmem.offset0,0x4
